	.target	sm_100a

	.elftype	@"ET_EXEC"


//--------------------- .note.nv.tkinfo           --------------------------
	.section	.note.nv.tkinfo,"",@"SHT_NOTE"
	.sectionflags	@"SHF_NOTE_NV_TKINFO"
	.tkinfo
        /*0018*/ 	.word	0x00000081
        /*0030*/ 	.string	""
        /*0030*/ 	.string	"ptxas-blackwell"
        /*0030*/ 	.string	"Cuda compilation tools, release 12.9, V12.9.86"
        /*0030*/ 	.string	"Build cuda_12.9.r12.9/compiler.36037853_0"
        /*0030*/ 	.string	"-v  -suppress-debug-info  -lineinfo  -arch sm_100a "



//--------------------- .note.nv.cuver            --------------------------
	.section	.note.nv.cuver,"",@"SHT_NOTE"
	.sectionflags	@"SHF_NOTE_NV_CUVER"
        /*0018*/ 	.short	0x0001
        /*001a*/ 	.short	0x0064
        /*001c*/ 	.short	0x0001
        /*001e*/ 	.short	0x0000
        /*0020*/ 	.short	0x0001
        /*0022*/ 	.short	0x0000


//--------------------- .nv.info                  --------------------------
	.section	.nv.info,"",@"SHT_CUDA_INFO"
	.align	4


	//----- nvinfo : EIATTR_REGCOUNT
	.align		4
        /*0000*/ 	.byte	0x04, 0x2f
        /*0002*/ 	.short	(.L_4 - .L_3)
	.align		4
.L_3:
        /*0004*/ 	.word	index@(gluon_tcgen05)
        /*0008*/ 	.word	0x00000047


	//----- nvinfo : EIATTR_FRAME_SIZE
	.align		4
.L_4:
        /*000c*/ 	.byte	0x04, 0x11
        /*000e*/ 	.short	(.L_6 - .L_5)
	.align		4
.L_5:
        /*0010*/ 	.word	index@($__internal_2_$__cuda_sm10x_tcgen05_guardrail_trap_unallocated_columns_being_dealloced)
        /*0014*/ 	.word	0x00000000


	//----- nvinfo : EIATTR_FRAME_SIZE
	.align		4
.L_6:
        /*0018*/ 	.byte	0x04, 0x11
        /*001a*/ 	.short	(.L_8 - .L_7)
	.align		4
.L_7:
        /*001c*/ 	.word	index@($__internal_1_$__cuda_sm10x_tcgen05_guardrail_trap_phase_invalid_during_alloc)
        /*0020*/ 	.word	0x00000000


	//----- nvinfo : EIATTR_FRAME_SIZE
	.align		4
.L_8:
        /*0024*/ 	.byte	0x04, 0x11
        /*0026*/ 	.short	(.L_10 - .L_9)
	.align		4
.L_9:
        /*0028*/ 	.word	index@($__internal_0_$__cuda_sm10x_tcgen05_guardrail_trap_col_being_dealloced_not_returned_by_alloc)
        /*002c*/ 	.word	0x00000000


	//----- nvinfo : EIATTR_FRAME_SIZE
	.align		4
.L_10:
        /*0030*/ 	.byte	0x04, 0x11
        /*0032*/ 	.short	(.L_12 - .L_11)
	.align		4
.L_11:
        /*0034*/ 	.word	index@(gluon_tcgen05)
        /*0038*/ 	.word	0x00000000


	//----- nvinfo : EIATTR_MIN_STACK_SIZE
	.align		4
.L_12:
        /*003c*/ 	.byte	0x04, 0x12
        /*003e*/ 	.short	(.L_14 - .L_13)
	.align		4
.L_13:
        /*0040*/ 	.word	index@(gluon_tcgen05)
        /*0044*/ 	.word	0x00000000
.L_14:


//--------------------- .nv.info.gluon_tcgen05    --------------------------
	.section	.nv.info.gluon_tcgen05,"",@"SHT_CUDA_INFO"
	.sectionflags	@""
	.align	4


	//----- nvinfo : EIATTR_CUDA_API_VERSION
	.align		4
        /*0000*/ 	.byte	0x04, 0x37
        /*0002*/ 	.short	(.L_16 - .L_15)
.L_15:
        /*0004*/ 	.word	0x00000081


	//----- nvinfo : EIATTR_KPARAM_INFO
	.align		4
.L_16:
        /*0008*/ 	.byte	0x04, 0x17
        /*000a*/ 	.short	(.L_18 - .L_17)
.L_17:
        /*000c*/ 	.word	0x00000000
        /*0010*/ 	.short	0x000a
        /*0012*/ 	.short	0x0048
        /*0014*/ 	.byte	0x00, 0xf4, 0x21, 0x00


	//----- nvinfo : EIATTR_KPARAM_INFO
	.align		4
.L_18:
        /*0018*/ 	.byte	0x04, 0x17
        /*001a*/ 	.short	(.L_20 - .L_19)
.L_19:
        /*001c*/ 	.word	0x00000000
        /*0020*/ 	.short	0x0009
        /*0022*/ 	.short	0x0040
        /*0024*/ 	.byte	0x00, 0xf4, 0x21, 0x00


	//----- nvinfo : EIATTR_KPARAM_INFO
	.align		4
.L_20:
        /*0028*/ 	.byte	0x04, 0x17
        /*002a*/ 	.short	(.L_22 - .L_21)
.L_21:
        /*002c*/ 	.word	0x00000000
        /*0030*/ 	.short	0x0008
        /*0032*/ 	.short	0x0038
        /*0034*/ 	.byte	0x00, 0xf0, 0x21, 0x00


	//----- nvinfo : EIATTR_KPARAM_INFO
	.align		4
.L_22:
        /*0038*/ 	.byte	0x04, 0x17
        /*003a*/ 	.short	(.L_24 - .L_23)
.L_23:
        /*003c*/ 	.word	0x00000000
        /*0040*/ 	.short	0x0007
        /*0042*/ 	.short	0x0030
        /*0044*/ 	.byte	0x00, 0xf0, 0x21, 0x00


	//----- nvinfo : EIATTR_KPARAM_INFO
	.align		4
.L_24:
        /*0048*/ 	.byte	0x04, 0x17
        /*004a*/ 	.short	(.L_26 - .L_25)
.L_25:
        /*004c*/ 	.word	0x00000000
        /*0050*/ 	.short	0x0006
        /*0052*/ 	.short	0x0028
        /*0054*/ 	.byte	0x00, 0xf0, 0x21, 0x00


	//----- nvinfo : EIATTR_KPARAM_INFO
	.align		4
.L_26:
        /*0058*/ 	.byte	0x04, 0x17
        /*005a*/ 	.short	(.L_28 - .L_27)
.L_27:
        /*005c*/ 	.word	0x00000000
        /*0060*/ 	.short	0x0005
        /*0062*/ 	.short	0x0020
        /*0064*/ 	.byte	0x00, 0xf0, 0x11, 0x00


	//----- nvinfo : EIATTR_KPARAM_INFO
	.align		4
.L_28:
        /*0068*/ 	.byte	0x04, 0x17
        /*006a*/ 	.short	(.L_30 - .L_29)
.L_29:
        /*006c*/ 	.word	0x00000000
        /*0070*/ 	.short	0x0004
        /*0072*/ 	.short	0x001c
        /*0074*/ 	.byte	0x00, 0xf0, 0x11, 0x00


	//----- nvinfo : EIATTR_KPARAM_INFO
	.align		4
.L_30:
        /*0078*/ 	.byte	0x04, 0x17
        /*007a*/ 	.short	(.L_32 - .L_31)
.L_31:
        /*007c*/ 	.word	0x00000000
        /*0080*/ 	.short	0x0003
        /*0082*/ 	.short	0x0018
        /*0084*/ 	.byte	0x00, 0xf0, 0x11, 0x00


	//----- nvinfo : EIATTR_KPARAM_INFO
	.align		4
.L_32:
        /*0088*/ 	.byte	0x04, 0x17
        /*008a*/ 	.short	(.L_34 - .L_33)
.L_33:
        /*008c*/ 	.word	0x00000000
        /*0090*/ 	.short	0x0002
        /*0092*/ 	.short	0x0010
        /*0094*/ 	.byte	0x00, 0xf4, 0x21, 0x00


	//----- nvinfo : EIATTR_KPARAM_INFO
	.align		4
.L_34:
        /*0098*/ 	.byte	0x04, 0x17
        /*009a*/ 	.short	(.L_36 - .L_35)
.L_35:
        /*009c*/ 	.word	0x00000000
        /*00a0*/ 	.short	0x0001
        /*00a2*/ 	.short	0x0008
        /*00a4*/ 	.byte	0x00, 0xf4, 0x21, 0x00


	//----- nvinfo : EIATTR_KPARAM_INFO
	.align		4
.L_36:
        /*00a8*/ 	.byte	0x04, 0x17
        /*00aa*/ 	.short	(.L_38 - .L_37)
.L_37:
        /*00ac*/ 	.word	0x00000000
        /*00b0*/ 	.short	0x0000
        /*00b2*/ 	.short	0x0000
        /*00b4*/ 	.byte	0x00, 0xf4, 0x21, 0x00


	//----- nvinfo : EIATTR_AT_ENTRY_FRAGMENTS
	.align		4
.L_38:
        /*00b8*/ 	.byte	0x04, 0x4f
        /*00ba*/ 	.short	(.L_40 - .L_39)


	//   ....[0]....
.L_39:
        /*00bc*/ 	.word	0x00000004


	//----- nvinfo : EIATTR_RESERVED_SMEM_USED
	.align		4
.L_40:
        /*00c0*/ 	.byte	0x01, 0x41
	.zero		2


	//----- nvinfo : EIATTR_SPARSE_MMA_MASK
	.align		4
        /*00c4*/ 	.byte	0x03, 0x50
        /*00c6*/ 	.short	0x0000


	//----- nvinfo : EIATTR_TCGEN05_1CTA_USED
	.align		4
        /*00c8*/ 	.byte	0x01, 0x51
	.zero		2


	//----- nvinfo : EIATTR_MAXREG_COUNT
	.align		4
        /*00cc*/ 	.byte	0x03, 0x1b
        /*00ce*/ 	.short	0x00ff


	//----- nvinfo : EIATTR_NUM_BARRIERS
	.align		4
        /*00d0*/ 	.byte	0x02, 0x4c
        /*00d2*/ 	.byte	0x01
	.zero		1


	//----- nvinfo : EIATTR_INT_WARP_WIDE_INSTR_OFFSETS
	.align		4
        /*00d4*/ 	.byte	0x04, 0x31
        /*00d6*/ 	.short	(.L_42 - .L_41)


	//   ....[0]....
.L_41:
        /*00d8*/ 	.word	0x00001730


	//   ....[1]....
        /*00dc*/ 	.word	0x00001750


	//   ....[2]....
        /*00e0*/ 	.word	0x000017d0


	//   ....[3]....
        /*00e4*/ 	.word	0x000018e0


	//   ....[4]....
        /*00e8*/ 	.word	0x000018f0


	//   ....[5]....
        /*00ec*/ 	.word	0x00001980


	//   ....[6]....
        /*00f0*/ 	.word	0x00001990


	//   ....[7]....
        /*00f4*/ 	.word	0x00001d70


	//   ....[8]....
        /*00f8*/ 	.word	0x00001d80


	//   ....[9]....
        /*00fc*/ 	.word	0x00001ee0


	//   ....[10]....
        /*0100*/ 	.word	0x00001f20


	//   ....[11]....
        /*0104*/ 	.word	0x00001f50


	//   ....[12]....
        /*0108*/ 	.word	0x00001f70


	//   ....[13]....
        /*010c*/ 	.word	0x000021d0


	//   ....[14]....
        /*0110*/ 	.word	0x000021e0


	//   ....[15]....
        /*0114*/ 	.word	0x00002450


	//   ....[16]....
        /*0118*/ 	.word	0x00002460


	//   ....[17]....
        /*011c*/ 	.word	0x00002950


	//   ....[18]....
        /*0120*/ 	.word	0x000029a0


	//----- nvinfo : EIATTR_COOP_GROUP_MASK_REGIDS
	.align		4
.L_42:
        /*0124*/ 	.byte	0x04, 0x29
        /*0126*/ 	.short	(.L_44 - .L_43)


	//   ....[0]....
.L_43:
        /*0128*/ 	.word	0xffffffff


	//   ....[1]....
        /*012c*/ 	.word	0xffffffff


	//   ....[2]....
        /*0130*/ 	.word	0xffffffff


	//   ....[3]....
        /*0134*/ 	.word	0xffffffff


	//   ....[4]....
        /*0138*/ 	.word	0xffffffff


	//   ....[5]....
        /*013c*/ 	.word	0xffffffff


	//   ....[6]....
        /*0140*/ 	.word	0xffffffff


	//   ....[7]....
        /*0144*/ 	.word	0xffffffff


	//   ....[8]....
        /*0148*/ 	.word	0xffffffff


	//   ....[9]....
        /*014c*/ 	.word	0xffffffff


	//----- nvinfo : EIATTR_COOP_GROUP_INSTR_OFFSETS
	.align		4
.L_44:
        /*0150*/ 	.byte	0x04, 0x28
        /*0152*/ 	.short	(.L_46 - .L_45)


	//   ....[0]....
.L_45:
        /*0154*/ 	.word	0x00000050


	//   ....[1]....
        /*0158*/ 	.word	0x00000310


	//   ....[2]....
        /*015c*/ 	.word	0x00000500


	//   ....[3]....
        /*0160*/ 	.word	0x000009c0


	//   ....[4]....
        /*0164*/ 	.word	0x00000b00


	//   ....[5]....
        /*0168*/ 	.word	0x00000fb0


	//   ....[6]....
        /*016c*/ 	.word	0x000010f0


	//   ....[7]....
        /*0170*/ 	.word	0x000015e0


	//   ....[8]....
        /*0174*/ 	.word	0x000027e0


	//   ....[9]....
        /*0178*/ 	.word	0x00002a50


	//----- nvinfo : EIATTR_VRC_CTA_INIT_COUNT
	.align		4
.L_46:
        /*017c*/ 	.byte	0x02, 0x4a
        /*017e*/ 	.byte	0x80
	.zero		1


	//----- nvinfo : EIATTR_MBARRIER_INSTR_OFFSETS
	.align		4
        /*0180*/ 	.byte	0x04, 0x39
        /*0182*/ 	.short	(.L_48 - .L_47)


	//   ....[0]....
.L_47:
        /*0184*/ 	.word	0x000017f0
        /*0188*/ 	.word	0x000000ff
        /*018c*/ 	.word	0x0000c000
        /*0190*/ 	.short	0x0100
        /*0192*/ 	.byte	0x0a
	.zero		1


	//   ....[1]....
        /*0194*/ 	.word	0x00001800
        /*0198*/ 	.word	0x000000ff
        /*019c*/ 	.word	0x0000c010
        /*01a0*/ 	.short	0x0100
        /*01a2*/ 	.byte	0x0a
	.zero		1


	//   ....[2]....
        /*01a4*/ 	.word	0x00001b70
        /*01a8*/ 	.word	0x000000ff
        /*01ac*/ 	.word	0x0000c000
        /*01b0*/ 	.short	0x010a
        /*01b2*/ 	.byte	0x0a
	.zero		1


	//   ....[3]....
        /*01b4*/ 	.word	0x00001dd0
        /*01b8*/ 	.word	0x000000ff
        /*01bc*/ 	.word	0x0000c010
        /*01c0*/ 	.short	0x010a
        /*01c2*/ 	.byte	0x0a
	.zero		1


	//   ....[4]....
        /*01c4*/ 	.word	0x00001ff0
        /*01c8*/ 	.word	0x000000ff
        /*01cc*/ 	.word	0x0000c000
        /*01d0*/ 	.short	0x010a
        /*01d2*/ 	.byte	0x0a
	.zero		1


	//   ....[5]....
        /*01d4*/ 	.word	0x00002220
        /*01d8*/ 	.word	0x000000ff
        /*01dc*/ 	.word	0x0000c010
        /*01e0*/ 	.short	0x010a
        /*01e2*/ 	.byte	0x0a
	.zero		1


	//   ....[6]....
        /*01e4*/ 	.word	0x000022b0
        /*01e8*/ 	.word	0x000000ff
        /*01ec*/ 	.word	0x0000c000
        /*01f0*/ 	.short	0x0108
        /*01f2*/ 	.byte	0x0a
	.zero		1


	//   ....[7]....
        /*01f4*/ 	.word	0x000022c0
        /*01f8*/ 	.word	0x000000ff
        /*01fc*/ 	.word	0x0000c010
        /*0200*/ 	.short	0x0108
        /*0202*/ 	.byte	0x0a
	.zero		1


	//   ....[8]....
        /*0204*/ 	.word	0x00002a70
        /*0208*/ 	.word	0x000000ff
        /*020c*/ 	.word	0x0000c000
        /*0210*/ 	.short	0x010a
        /*0212*/ 	.byte	0x0a
	.zero		1


	//   ....[9]....
        /*0214*/ 	.word	0x00002aa0
        /*0218*/ 	.word	0x000000ff
        /*021c*/ 	.word	0x0000c010
        /*0220*/ 	.short	0x010a
        /*0222*/ 	.byte	0x0a
	.zero		1


	//   ....[10]....
        /*0224*/ 	.word	0x00002ad0
        /*0228*/ 	.word	0x000000ff
        /*022c*/ 	.word	0x0000c000
        /*0230*/ 	.short	0x010a
        /*0232*/ 	.byte	0x0a
	.zero		1


	//   ....[11]....
        /*0234*/ 	.word	0x00002b00
        /*0238*/ 	.word	0x000000ff
        /*023c*/ 	.word	0x0000c010
        /*0240*/ 	.short	0x010a
        /*0242*/ 	.byte	0x0a
	.zero		1


	//----- nvinfo : EIATTR_NUM_MBARRIERS
	.align		4
.L_48:
        /*0244*/ 	.byte	0x03, 0x38
        /*0246*/ 	.short	0x0002


	//----- nvinfo : EIATTR_EXIT_INSTR_OFFSETS
	.align		4
        /*0248*/ 	.byte	0x04, 0x1c
        /*024a*/ 	.short	(.L_50 - .L_49)


	//   ....[0]....
.L_49:
        /*024c*/ 	.word	0x00002a60


	//----- nvinfo : EIATTR_REQNTID
	.align		4
.L_50:
        /*0250*/ 	.byte	0x04, 0x10
        /*0252*/ 	.short	(.L_52 - .L_51)
.L_51:
        /*0254*/ 	.word	0x00000080
        /*0258*/ 	.word	0x00000001
        /*025c*/ 	.word	0x00000001


	//----- nvinfo : EIATTR_CRS_STACK_SIZE
	.align		4
.L_52:
        /*0260*/ 	.byte	0x04, 0x1e
        /*0262*/ 	.short	(.L_54 - .L_53)
.L_53:
        /*0264*/ 	.word	0x00000000


	//----- nvinfo : EIATTR_CBANK_PARAM_SIZE
	.align		4
.L_54:
        /*0268*/ 	.byte	0x03, 0x19
        /*026a*/ 	.short	0x0050


	//----- nvinfo : EIATTR_PARAM_CBANK
	.align		4
        /*026c*/ 	.byte	0x04, 0x0a
        /*026e*/ 	.short	(.L_56 - .L_55)
	.align		4
.L_55:
        /*0270*/ 	.word	index@(.nv.constant0.gluon_tcgen05)
        /*0274*/ 	.short	0x0380
        /*0276*/ 	.short	0x0050


	//----- nvinfo : EIATTR_SW_WAR
	.align		4
.L_56:
        /*0278*/ 	.byte	0x04, 0x36
        /*027a*/ 	.short	(.L_58 - .L_57)
.L_57:
        /*027c*/ 	.word	0x00000008
.L_58:


//--------------------- .nv.compat                --------------------------
	.section	.nv.compat,"",@"SHT_CUDA_COMPAT_INFO"
	.align	4
        /*0000*/ 	.byte	0x02, 0x02, 0x02, 0x00, 0x02, 0x05, 0x05, 0x00, 0x02, 0x03, 0x03, 0x00, 0x02, 0x06, 0x01, 0x00


//--------------------- .nv.callgraph             --------------------------
	.section	.nv.callgraph,"",@"SHT_CUDA_CALLGRAPH"
	.align	4
	.sectionentsize	8
	.align		4
        /*0000*/ 	.word	0x00000000
	.align		4
        /*0004*/ 	.word	0xffffffff
	.align		4
        /*0008*/ 	.word	0x00000000
	.align		4
        /*000c*/ 	.word	0xfffffffe
	.align		4
        /*0010*/ 	.word	0x00000000
	.align		4
        /*0014*/ 	.word	0xfffffffd
	.align		4
        /*0018*/ 	.word	0x00000000
	.align		4
        /*001c*/ 	.word	0xfffffffc


//--------------------- .text.gluon_tcgen05       --------------------------
	.section	.text.gluon_tcgen05,"ax",@progbits
	.align	128
        .global         gluon_tcgen05
        .type           gluon_tcgen05,@function
        .size           gluon_tcgen05,(.L_x_73 - gluon_tcgen05)
        .other          gluon_tcgen05,@"STO_CUDA_ENTRY STV_DEFAULT"
gluon_tcgen05:
.text.gluon_tcgen05:
[----:B------:R-:W1:Y:S01]  /*0000*/  LDC R1, c[0x0][0x37c] ;  /* 0x0000df00ff017b82 */ /* 0x000e620000000800 */
[----:B------:R-:W2:Y:S02]  /*0010*/  S2R R0, SR_TID.X ;  /* 0x0000000000007919 */ /* 0x000ea40000002100 */
[----:B--2---:R-:W-:-:S13]  /*0020*/  ISETP.GE.U32.AND P2, PT, R0, 0x20, PT ;  /* 0x000000200000780c */ /* 0x004fda0003f46070 */
[----:B------:R-:W-:Y:S05]  /*0030*/  @P2 BRA `(.L_x_0) ;  /* 0x0000000000b82947 */ /* 0x000fea0003800000 */
[----:B------:R-:W2:Y:S01]  /*0040*/  S2UR UR6, SR_CgaCtaId ;  /* 0x00000000000679c3 */ /* 0x000ea20000008800 */
[----:B------:R-:W-:Y:S01]  /*0050*/  NOP ;  /* 0x0000000000007918 */ /* 0x000fe20000000000 */
[----:B------:R-:W-:Y:S02]  /*0060*/  UMOV UR4, 0x40 ;  /* 0x0000004000047882 */ /* 0x000fe40000000000 */
[----:B--2---:R-:W-:-:S09]  /*0070*/  ULEA UR4, UR6, UR4, 0x18 ;  /* 0x0000000406047291 */ /* 0x004fd2000f8ec0ff */
[----:B------:R-:W2:Y:S01]  /*0080*/  LDS.U8 R2, [UR4] ;  /* 0x00000004ff027984 */ /* 0x000ea20008000000 */
[----:B------:R-:W-:Y:S02]  /*0090*/  UMOV UR4, 0x400 ;  /* 0x0000040000047882 */ /* 0x000fe40000000000 */
[----:B------:R-:W-:Y:S01]  /*00a0*/  ULEA UR4, UR6, UR4, 0x18 ;  /* 0x0000000406047291 */ /* 0x000fe2000f8ec0ff */
[----:B--2---:R-:W-:-:S13]  /*00b0*/  ISETP.NE.AND P0, PT, R2, RZ, PT ;  /* 0x000000ff0200720c */ /* 0x004fda0003f05270 */
[----:B------:R-:W-:Y:S05]  /*00c0*/  @P0 BRA `(.L_x_1) ;  /* 0x00000000007c0947 */ /* 0x000fea0003800000 */
[----:B------:R-:W-:-:S13]  /*00d0*/  ELECT P0, URZ, PT ;  /* 0x0000000000ff782f */ /* 0x000fda0003800000 */
[----:B------:R-:W-:Y:S05]  /*00e0*/  @!P0 BRA `(.L_x_2) ;  /* 0x0000000000848947 */ /* 0x000fea0003800000 */
[----:B------:R-:W-:Y:S01]  /*00f0*/  UMOV UR5, 0x4 ;  /* 0x0000000400057882 */ /* 0x000fe20000000000 */
[----:B------:R-:W-:Y:S02]  /*0100*/  IMAD.MOV.U32 R5, RZ, RZ, 0x1 ;  /* 0x00000001ff057424 */ /* 0x000fe400078e00ff */
[----:B------:R-:W-:Y:S02]  /*0110*/  IMAD.MOV.U32 R3, RZ, RZ, 0xf ;  /* 0x0000000fff037424 */ /* 0x000fe400078e00ff */
[----:B------:R-:W-:Y:S04]  /*0120*/  DEPBAR.LE SB2, 0x36 ;  /* 0x0000ad800000791a */ /* 0x000fe80000000000 */
[----:B------:R-:W2:Y:S02]  /*0130*/  UTCATOMSWS.FIND_AND_SET.ALIGN UP0, UR5, UR5 ;  /* 0x00000005000575e3 */ /* 0x000ea40008000800 */
[----:B--2---:R-:W-:-:S04]  /*0140*/  PLOP3.LUT P0, PT, PT, PT, UP0, 0x80, 0x8 ;  /* 0x000000000008781c */ /* 0x004fc80003f0f008 */
[----:B------:R-:W-:-:S04]  /*0150*/  SEL R2, RZ, 0xffffffff, !P0 ;  /* 0xffffffffff027807 */ /* 0x000fc80004000000 */
[----:B------:R-:W-:Y:S01]  /*0160*/  ISETP.NE.AND P0, PT, R2, RZ, PT ;  /* 0x000000ff0200720c */ /* 0x000fe20003f05270 */
[----:B------:R-:W-:-:S12]  /*0170*/  IMAD.U32 R2, RZ, RZ, UR5 ;  /* 0x00000005ff027e24 */ /* 0x000fd8000f8e00ff */
[----:B------:R-:W-:Y:S05]  /*0180*/  @P0 BRA `(.L_x_3) ;  /* 0x0000000000240947 */ /* 0x000fea0003800000 */
.L_x_4:
[----:B------:R-:W-:Y:S05]  /*0190*/  NANOSLEEP 0x64 ;  /* 0x000000640000795d */ /* 0x000fea0003800000 */
[----:B------:R-:W-:-:S05]  /*01a0*/  UMOV UR5, 0x4 ;  /* 0x0000000400057882 */ /* 0x000fca0000000000 */
[----:B------:R-:W-:Y:S04]  /*01b0*/  DEPBAR.LE SB2, 0x36 ;  /* 0x0000ad800000791a */ /* 0x000fe80000000000 */
[----:B------:R-:W2:Y:S02]  /*01c0*/  UTCATOMSWS.FIND_AND_SET.ALIGN UP0, UR5, UR5 ;  /* 0x00000005000575e3 */ /* 0x000ea40008000800 */
[----:B--2---:R-:W-:-:S04]  /*01d0*/  PLOP3.LUT P0, PT, PT, PT, UP0, 0x80, 0x8 ;  /* 0x000000000008781c */ /* 0x004fc80003f0f008 */
[----:B------:R-:W-:-:S04]  /*01e0*/  SEL R2, RZ, 0xffffffff, !P0 ;  /* 0xffffffffff027807 */ /* 0x000fc80004000000 */
[----:B------:R-:W-:Y:S01]  /*01f0*/  ISETP.NE.AND P0, PT, R2, RZ, PT ;  /* 0x000000ff0200720c */ /* 0x000fe20003f05270 */
[----:B------:R-:W-:-:S12]  /*0200*/  IMAD.U32 R2, RZ, RZ, UR5 ;  /* 0x00000005ff027e24 */ /* 0x000fd8000f8e00ff */
[----:B------:R-:W-:Y:S05]  /*0210*/  @!P0 BRA `(.L_x_4) ;  /* 0xfffffffc00dc8947 */ /* 0x000fea000383ffff */
.L_x_3:
[C---:B------:R-:W-:Y:S01]  /*0220*/  VIADD R4, R2.reuse, 0x10 ;  /* 0x0000001002047836 */ /* 0x040fe20000000000 */
[----:B------:R-:W-:Y:S01]  /*0230*/  UMOV UR5, 0x50 ;  /* 0x0000005000057882 */ /* 0x000fe20000000000 */
[----:B------:R-:W-:Y:S01]  /*0240*/  SHF.L.U32 R3, R3, R2, RZ ;  /* 0x0000000203037219 */ /* 0x000fe200000006ff */
[----:B------:R-:W-:Y:S01]  /*0250*/  ULEA UR5, UR6, UR5, 0x18 ;  /* 0x0000000506057291 */ /* 0x000fe2000f8ec0ff */
[----:B------:R-:W-:Y:S01]  /*0260*/  IMAD.SHL.U32 R2, R2, 0x20, RZ ;  /* 0x0000002002027824 */ /* 0x000fe200078e00ff */
[----:B------:R-:W-:-:S04]  /*0270*/  SHF.L.U32 R4, R5, R4, RZ ;  /* 0x0000000405047219 */ /* 0x000fc800000006ff */
[----:B------:R-:W-:-:S05]  /*0280*/  LOP3.LUT R3, R4, R3, RZ, 0xfc, !PT ;  /* 0x0000000304037212 */ /* 0x000fca00078efcff */
[----:B------:R2:W-:Y:S04]  /*0290*/  ATOMS.OR RZ, [UR5], R3 ;  /* 0x00000003ffff798c */ /* 0x0005e8000b000005 */
[----:B------:R2:W-:Y:S01]  /*02a0*/  STS [UR4], R2 ;  /* 0x00000002ff007988 */ /* 0x0005e20008000804 */
[----:B------:R-:W-:Y:S05]  /*02b0*/  BRA `(.L_x_2) ;  /* 0x0000000000107947 */ /* 0x000fea0003800000 */
.L_x_1:
[----:B------:R-:W-:Y:S01]  /*02c0*/  IMAD.MOV.U32 R3, RZ, RZ, -0x1 ;  /* 0xffffffffff037424 */ /* 0x000fe200078e00ff */
[----:B------:R-:W-:-:S04]  /*02d0*/  MOV R2, 0x300 ;  /* 0x0000030000027802 */ /* 0x000fc80000000f00 */
[----:B------:R2:W-:Y:S03]  /*02e0*/  STS [UR4], R3 ;  /* 0x00000003ff007988 */ /* 0x0005e60008000804 */
[----:B-12---:R-:W-:Y:S05]  /*02f0*/  CALL.REL.NOINC `($__internal_1_$__cuda_sm10x_tcgen05_guardrail_trap_phase_invalid_during_alloc) ;  /* 0x0000002800187944 */ /* 0x006fea0003c00000 */
.L_x_2:
[----:B------:R-:W-:Y:S05]  /*0300*/  WARPSYNC.ALL ;  /* 0x0000000000007948 */ /* 0x000fea0003800000 */
[----:B------:R-:W-:Y:S01]  /*0310*/  NOP ;  /* 0x0000000000007918 */ /* 0x000fe20000000000 */
.L_x_0:
[----:B------:R-:W3:Y:S08]  /*0320*/  S2UR UR4, SR_CgaCtaId ;  /* 0x00000000000479c3 */ /* 0x000ef00000008800 */
[----:B------:R-:W-:Y:S01]  /*0330*/  BAR.SYNC.DEFER_BLOCKING 0x0 ;  /* 0x0000000000007b1d */ /* 0x000fe20000010000 */
[----:B------:R-:W-:-:S05]  /*0340*/  LOP3.LUT R68, R0, 0x7f, RZ, 0xc0, !PT ;  /* 0x0000007f00447812 */ /* 0x000fca00078ec0ff */
[----:B------:R-:W-:Y:S02]  /*0350*/  UMOV UR10, 0x400 ;  /* 0x00000400000a7882 */ /* 0x000fe40000000000 */
[----:B--2---:R-:W2:Y:S08]  /*0360*/  LDC R3, c[0x0][0x398] ;  /* 0x0000e600ff037b82 */ /* 0x004eb00000000800 */
[----:B------:R-:W4:Y:S01]  /*0370*/  LDC R12, c[0x0][0x3a0] ;  /* 0x0000e800ff0c7b82 */ /* 0x000f220000000800 */
[----:B---3--:R-:W-:-:S07]  /*0380*/  ULEA UR10, UR4, UR10, 0x18 ;  /* 0x0000000a040a7291 */ /* 0x008fce000f8ec0ff */
[----:B------:R-:W3:Y:S02]  /*0390*/  S2UR UR14, SR_CTAID.Y ;  /* 0x00000000000e79c3 */ /* 0x000ee40000002600 */
[----:B------:R-:W5:Y:S06]  /*03a0*/  LDS R4, [UR10] ;  /* 0x0000000aff047984 */ /* 0x000f6c0008000800 */
[----:B------:R-:W-:Y:S06]  /*03b0*/  BAR.SYNC.DEFER_BLOCKING 0x0 ;  /* 0x0000000000007b1d */ /* 0x000fec0000010000 */
[----:B------:R-:W-:Y:S05]  /*03c0*/  @P2 BRA `(.L_x_5) ;  /* 0x0000000000182947 */ /* 0x000fea0003800000 */
[----:B------:R-:W-:Y:S01]  /*03d0*/  ELECT P0, URZ, PT ;  /* 0x0000000000ff782f */ /* 0x000fe20003800000 */
[----:B------:R-:W-:Y:S01]  /*03e0*/  IMAD.MOV.U32 R2, RZ, RZ, 0x1 ;  /* 0x00000001ff027424 */ /* 0x000fe200078e00ff */
[----:B------:R-:W-:Y:S01]  /*03f0*/  UMOV UR5, 0x40 ;  /* 0x0000004000057882 */ /* 0x000fe20000000000 */
[----:B------:R-:W-:Y:S01]  /*0400*/  UVIRTCOUNT.DEALLOC.SMPOOL 0x80 ;  /* 0x000000800000784c */ /* 0x000fe20000000000 */
[----:B------:R-:W-:-:S09]  /*0410*/  ULEA UR5, UR4, UR5, 0x18 ;  /* 0x0000000504057291 */ /* 0x000fd2000f8ec0ff */
[----:B------:R5:W-:Y:S03]  /*0420*/  @P0 STS.U8 [UR5], R2 ;  /* 0x00000002ff000988 */ /* 0x000be60008000005 */
.L_x_5:
[----:B------:R-:W5:Y:S01]  /*0430*/  S2UR UR4, SR_CTAID.Z ;  /* 0x00000000000479c3 */ /* 0x000f620000002700 */
[----:B------:R-:W4:Y:S01]  /*0440*/  LDCU UR5, c[0x0][0x370] ;  /* 0x00006e00ff0577ac */ /* 0x000f220008000800 */
[C---:B------:R-:W-:Y:S01]  /*0450*/  ISETP.GE.U32.AND P0, PT, R68.reuse, 0x20, PT ;  /* 0x000000204400780c */ /* 0x040fe20003f06070 */
[----:B--2--5:R-:W-:Y:S01]  /*0460*/  VIADD R2, R3, 0xffffffff ;  /* 0xffffffff03027836 */ /* 0x024fe20000000000 */
[C---:B------:R-:W-:Y:S01]  /*0470*/  ISETP.NE.U32.AND P3, PT, R68.reuse, RZ, PT ;  /* 0x000000ff4400720c */ /* 0x040fe20003f65070 */
[----:B------:R-:W2:Y:S01]  /*0480*/  LDCU UR6, c[0x0][0x374] ;  /* 0x00006e80ff0677ac */ /* 0x000ea20008000800 */
[----:B------:R-:W-:Y:S01]  /*0490*/  LEA R13, R68, UR10, 0x2 ;  /* 0x0000000a440d7c11 */ /* 0x000fe2000f8e10ff */
[----:B----4-:R-:W-:Y:S01]  /*04a0*/  VIADD R10, R12, 0xffffffff ;  /* 0xffffffff0c0a7836 */ /* 0x010fe20000000000 */
[----:B------:R-:W4:Y:S01]  /*04b0*/  S2UR UR31, SR_CTAID.X ;  /* 0x00000000001f79c3 */ /* 0x000f220000002500 */
[----:B------:R-:W5:Y:S01]  /*04c0*/  LDCU.64 UR16, c[0x0][0x3c0] ;  /* 0x00007800ff1077ac */ /* 0x000f620008000a00 */
[----:B------:R-:W-:Y:S01]  /*04d0*/  R2UR UR19, R4 ;  /* 0x00000000041372ca */ /* 0x000fe200000e0000 */
[----:B------:R-:W-:Y:S04]  /*04e0*/  BSSY.RECONVERGENT B0, `(.L_x_6) ;  /* 0x0000011000007945 */ /* 0x000fe80003800200 */
[----:B------:R3:W-:Y:S01]  /*04f0*/  @!P0 STS [R13], RZ ;  /* 0x000000ff0d008388 */ /* 0x0007e20000000800 */
[----:B------:R-:W-:-:S03]  /*0500*/  NOP ;  /* 0x0000000000007918 */ /* 0x000fc60000000000 */
[----:B------:R3:W-:Y:S02]  /*0510*/  @!P3 STS [UR10+0x24], R2 ;  /* 0x00002402ff00b988 */ /* 0x0007e4000800080a */
[----:B--23--:R-:W-:Y:S02]  /*0520*/  UIMAD UR4, UR4, UR6, UR14 ;  /* 0x00000006040472a4 */ /* 0x00cfe4000f8e020e */
[----:B------:R2:W-:Y:S02]  /*0530*/  @!P3 STS [UR10+0x20], R10 ;  /* 0x0000200aff00b988 */ /* 0x0005e4000800080a */
[----:B----4-:R-:W-:-:S04]  /*0540*/  UIMAD UR4, UR4, UR5, UR31 ;  /* 0x00000005040472a4 */ /* 0x010fc8000f8e021f */
[----:B------:R-:W-:-:S04]  /*0550*/  UIMAD UR4, UR4, 0x180, URZ ;  /* 0x00000180040478a4 */ /* 0x000fc8000f8e02ff */
[----:B-----5:R-:W-:-:S04]  /*0560*/  UIADD3 UR6, UP0, UPT, UR4, UR16, URZ ;  /* 0x0000001004067290 */ /* 0x020fc8000ff1e0ff */
[----:B------:R-:W-:Y:S01]  /*0570*/  ULEA.HI.X.SX32 UR7, UR4, UR17, 0x1, UP0 ;  /* 0x0000001104077291 */ /* 0x000fe200080f0eff */
[----:B--2---:R-:W-:Y:S11]  /*0580*/  @P3 BRA `(.L_x_7) ;  /* 0x0000000000183947 */ /* 0x004ff60003800000 */
[----:B------:R-:W2:Y:S01]  /*0590*/  LDS R3, [UR10+0x8] ;  /* 0x0000080aff037984 */ /* 0x000ea20008000800 */
[----:B------:R-:W3:Y:S01]  /*05a0*/  LDC.64 R6, c[0x0][0x380] ;  /* 0x0000e000ff067b82 */ /* 0x000ee20000000a00 */
[----:B------:R-:W-:Y:S02]  /*05b0*/  IMAD.MOV.U32 R4, RZ, RZ, 0x70 ;  /* 0x00000070ff047424 */ /* 0x000fe400078e00ff */
[----:B---3--:R3:W-:Y:S03]  /*05c0*/  STS.64 [UR10], R6 ;  /* 0x00000006ff007988 */ /* 0x0087e60008000a0a */
[----:B--2---:R-:W-:-:S05]  /*05d0*/  LOP3.LUT R3, R3, 0x10, R4, 0xd8, !PT ;  /* 0x0000001003037812 */ /* 0x004fca00078ed804 */
[----:B------:R3:W-:Y:S02]  /*05e0*/  STS [UR10+0x8], R3 ;  /* 0x00000803ff007988 */ /* 0x0007e4000800080a */
.L_x_7:
[----:B------:R-:W-:Y:S05]  /*05f0*/  BSYNC.RECONVERGENT B0 ;  /* 0x0000000000007941 */ /* 0x000fea0003800200 */
.L_x_6:
[----:B------:R-:W-:Y:S04]  /*0600*/  BSSY.RECONVERGENT B0, `(.L_x_8) ;  /* 0x000000a000007945 */ /* 0x000fe80003800200 */
[----:B------:R-:W-:Y:S05]  /*0610*/  @P3 BRA `(.L_x_9) ;  /* 0x0000000000203947 */ /* 0x000fea0003800000 */
[----:B---3--:R-:W2:Y:S01]  /*0620*/  LDS R3, [UR10+0x34] ;  /* 0x0000340aff037984 */ /* 0x008ea20008000800 */
[----:B------:R-:W-:Y:S02]  /*0630*/  IMAD.MOV.U32 R4, RZ, RZ, 0x3f000000 ;  /* 0x3f000000ff047424 */ /* 0x000fe400078e00ff */
[----:B------:R-:W-:Y:S01]  /*0640*/  @!P3 IMAD.MOV.U32 R5, RZ, RZ, 0x3f ;  /* 0x0000003fff05b424 */ /* 0x000fe200078e00ff */
[----:B------:R-:W3:Y:S02]  /*0650*/  @!P3 LDS R6, [UR10+0x38] ;  /* 0x0000380aff06b984 */ /* 0x000ee40008000800 */
[----:B--2---:R-:W-:Y:S02]  /*0660*/  LOP3.LUT R3, R3, 0xff000000, R4, 0xb8, !PT ;  /* 0xff00000003037812 */ /* 0x004fe400078eb804 */
[----:B---3--:R-:W-:-:S03]  /*0670*/  @!P3 LOP3.LUT R4, R6, 0xff, R5, 0xb8, !PT ;  /* 0x000000ff0604b812 */ /* 0x008fc600078eb805 */
[----:B------:R2:W-:Y:S04]  /*0680*/  STS [UR10+0x34], R3 ;  /* 0x00003403ff007988 */ /* 0x0005e8000800080a */
[----:B------:R2:W-:Y:S02]  /*0690*/  @!P3 STS [UR10+0x38], R4 ;  /* 0x00003804ff00b988 */ /* 0x0005e4000800080a */
.L_x_9:
[----:B------:R-:W-:Y:S05]  /*06a0*/  BSYNC.RECONVERGENT B0 ;  /* 0x0000000000007941 */ /* 0x000fea0003800200 */
.L_x_8:
[----:B------:R-:W-:Y:S04]  /*06b0*/  BSSY.RECONVERGENT B0, `(.L_x_10) ;  /* 0x000000e000007945 */ /* 0x000fe80003800200 */
[----:B------:R-:W-:Y:S05]  /*06c0*/  @P3 BRA `(.L_x_11) ;  /* 0x0000000000303947 */ /* 0x000fea0003800000 */
[----:B--2---:R-:W2:Y:S01]  /*06d0*/  LDS R4, [UR10+0x34] ;  /* 0x0000340aff047984 */ /* 0x004ea20008000800 */
[----:B------:R-:W4:Y:S03]  /*06e0*/  LDC.64 R8, c[0x0][0x3a8] ;  /* 0x0000ea00ff087b82 */ /* 0x000f260000000a00 */
[----:B---3--:R-:W3:Y:S01]  /*06f0*/  LDS R3, [UR10+0x1c] ;  /* 0x00001c0aff037984 */ /* 0x008ee20008000800 */
[C---:B----4-:R-:W-:Y:S01]  /*0700*/  SHF.L.U64.HI R6, R8.reuse, 0x1, R9 ;  /* 0x0000000108067819 */ /* 0x050fe20000010209 */
[----:B------:R-:W-:-:S03]  /*0710*/  IMAD.SHL.U32 R5, R8, 0x2, RZ ;  /* 0x0000000208057824 */ /* 0x000fc600078e00ff */
[--C-:B------:R-:W-:Y:S02]  /*0720*/  SHF.R.U32.HI R8, RZ, 0x4, R6.reuse ;  /* 0x00000004ff087819 */ /* 0x100fe40000011606 */
[----:B------:R-:W-:-:S05]  /*0730*/  SHF.R.U64 R5, R5, 0x4, R6 ;  /* 0x0000000405057819 */ /* 0x000fca0000001206 */
[----:B------:R4:W-:Y:S01]  /*0740*/  STS [UR10+0xc], R5 ;  /* 0x00000c05ff007988 */ /* 0x0009e2000800080a */
[----:B--2---:R-:W-:Y:S02]  /*0750*/  LOP3.LUT R4, R4, 0x7, RZ, 0xb8, !PT ;  /* 0x0000000704047812 */ /* 0x004fe400078eb8ff */
[----:B---3--:R-:W-:-:S03]  /*0760*/  LOP3.LUT R3, R3, 0xf, R8, 0xb8, !PT ;  /* 0x0000000f03037812 */ /* 0x008fc600078eb808 */
[----:B------:R4:W-:Y:S04]  /*0770*/  STS [UR10+0x34], R4 ;  /* 0x00003404ff007988 */ /* 0x0009e8000800080a */
[----:B------:R4:W-:Y:S02]  /*0780*/  STS [UR10+0x1c], R3 ;  /* 0x00001c03ff007988 */ /* 0x0009e4000800080a */
.L_x_11:
[----:B------:R-:W-:Y:S05]  /*0790*/  BSYNC.RECONVERGENT B0 ;  /* 0x0000000000007941 */ /* 0x000fea0003800200 */
.L_x_10:
[----:B------:R-:W-:Y:S04]  /*07a0*/  BSSY.RECONVERGENT B1, `(.L_x_12) ;  /* 0x000001a000017945 */ /* 0x000fe80003800200 */
[----:B------:R-:W-:Y:S04]  /*07b0*/  BSSY.RELIABLE B0, `(.L_x_13) ;  /* 0x0000015000007945 */ /* 0x000fe80003800100 */
[----:B------:R-:W-:Y:S05]  /*07c0*/  @P3 BRA `(.L_x_14) ;  /* 0x0000000000203947 */ /* 0x000fea0003800000 */
[----:B--234-:R-:W2:Y:S02]  /*07d0*/  LDS R3, [UR10+0x34] ;  /* 0x0000340aff037984 */ /* 0x01cea40008000800 */
[----:B--2---:R-:W-:-:S05]  /*07e0*/  LOP3.LUT R3, R3, 0x38, RZ, 0xb8, !PT ;  /* 0x0000003803037812 */ /* 0x004fca00078eb8ff */
[----:B------:R2:W-:Y:S01]  /*07f0*/  STS [UR10+0x34], R3 ;  /* 0x00003403ff007988 */ /* 0x0005e2000800080a */
[----:B------:R-:W-:Y:S05]  /*0800*/  @P3 BRA `(.L_x_15) ;  /* 0x0000000000203947 */ /* 0x000fea0003800000 */
[----:B--2---:R-:W2:Y:S01]  /*0810*/  LDS R3, [UR10+0x8] ;  /* 0x0000080aff037984 */ /* 0x004ea20008000800 */
[----:B------:R-:W-:-:S05]  /*0820*/  IMAD.MOV.U32 R4, RZ, RZ, 0x780 ;  /* 0x00000780ff047424 */ /* 0x000fca00078e00ff */
[----:B--2---:R-:W-:-:S05]  /*0830*/  LOP3.LUT R3, R3, 0x300, R4, 0xd8, !PT ;  /* 0x0000030003037812 */ /* 0x004fca00078ed804 */
[----:B------:R5:W-:Y:S02]  /*0840*/  STS [UR10+0x8], R3 ;  /* 0x00000803ff007988 */ /* 0x000be4000800080a */
.L_x_14:
[----:B------:R-:W-:Y:S05]  /*0850*/  @P3 BRA `(.L_x_16) ;  /* 0x0000000000283947 */ /* 0x000fea0003800000 */
[----:B--2345:R-:W2:Y:S02]  /*0860*/  LDS R3, [UR10+0x8] ;  /* 0x0000080aff037984 */ /* 0x03cea40008000800 */
[----:B--2---:R-:W-:-:S05]  /*0870*/  LOP3.LUT R3, R3, 0x1800, RZ, 0xb8, !PT ;  /* 0x0000180003037812 */ /* 0x004fca00078eb8ff */
[----:B------:R3:W-:Y:S02]  /*0880*/  STS [UR10+0x8], R3 ;  /* 0x00000803ff007988 */ /* 0x0007e4000800080a */
.L_x_15:
[----:B------:R-:W-:Y:S05]  /*0890*/  @P3 BREAK.RELIABLE B0 ;  /* 0x0000000000003942 */ /* 0x000fea0003800100 */
[----:B------:R-:W-:Y:S05]  /*08a0*/  @P3 BRA `(.L_x_17) ;  /* 0x0000000000243947 */ /* 0x000fea0003800000 */
[----:B------:R-:W4:Y:S01]  /*08b0*/  LDS R4, [UR10+0x8] ;  /* 0x0000080aff047984 */ /* 0x000f220008000800 */
[----:B--23--:R-:W-:-:S05]  /*08c0*/  IMAD.MOV.U32 R3, RZ, RZ, 0x6000 ;  /* 0x00006000ff037424 */ /* 0x00cfca00078e00ff */
[----:B----4-:R-:W-:-:S04]  /*08d0*/  LOP3.LUT R3, R4, 0x6000, R3, 0xd8, !PT ;  /* 0x0000600004037812 */ /* 0x010fc800078ed803 */
[----:B------:R-:W-:-:S05]  /*08e0*/  LOP3.LUT R3, R3, 0x400000, RZ, 0xb8, !PT ;  /* 0x0040000003037812 */ /* 0x000fca00078eb8ff */
[----:B------:R2:W-:Y:S02]  /*08f0*/  STS [UR10+0x8], R3 ;  /* 0x00000803ff007988 */ /* 0x0005e4000800080a */
.L_x_16:
[----:B------:R-:W-:Y:S05]  /*0900*/  BSYNC.RELIABLE B0 ;  /* 0x0000000000007941 */ /* 0x000fea0003800100 */
.L_x_13:
[----:B--2345:R-:W2:Y:S02]  /*0910*/  @!P3 LDS R3, [UR10+0x8] ;  /* 0x0000080aff03b984 */ /* 0x03cea40008000800 */
[----:B--2---:R-:W-:-:S05]  /*0920*/  @!P3 LOP3.LUT R3, R3, 0x8000, RZ, 0xb8, !PT ;  /* 0x000080000303b812 */ /* 0x004fca00078eb8ff */
[----:B------:R4:W-:Y:S02]  /*0930*/  @!P3 STS [UR10+0x8], R3 ;  /* 0x00000803ff00b988 */ /* 0x0009e4000800080a */
.L_x_17:
[----:B------:R-:W-:Y:S05]  /*0940*/  BSYNC.RECONVERGENT B1 ;  /* 0x0000000000017941 */ /* 0x000fea0003800200 */
.L_x_12:
[----:B------:R-:W-:Y:S05]  /*0950*/  WARPSYNC.ALL ;  /* 0x0000000000007948 */ /* 0x000fea0003800000 */
[----:B------:R-:W-:Y:S01]  /*0960*/  NOP ;  /* 0x0000000000007918 */ /* 0x000fe20000000000 */
[----:B------:R-:W5:Y:S02]  /*0970*/  LDC R6, c[0x0][0x39c] ;  /* 0x0000e700ff067b82 */ /* 0x000f640000000800 */
[----:B-----5:R-:W-:Y:S01]  /*0980*/  VIADD R6, R6, 0xffffffff ;  /* 0xffffffff06067836 */ /* 0x020fe20000000000 */
[----:B------:R-:W-:Y:S06]  /*0990*/  @P0 BRA `(.L_x_18) ;  /* 0x0000000000300947 */ /* 0x000fec0003800000 */
[----:B--234-:R-:W2:Y:S01]  /*09a0*/  S2R R3, SR_LANEID ;  /* 0x0000000000037919 */ /* 0x01cea20000000000 */
[----:B------:R-:W-:Y:S05]  /*09b0*/  WARPSYNC.ALL ;  /* 0x0000000000007948 */ /* 0x000fea0003800000 */
[----:B------:R-:W-:Y:S01]  /*09c0*/  NOP ;  /* 0x0000000000007918 */ /* 0x000fe20000000000 */
[----:B--2---:R-:W-:-:S05]  /*09d0*/  IMAD.SHL.U32 R3, R3, 0x4, RZ ;  /* 0x0000000403037824 */ /* 0x004fca00078e00ff */
[----:B------:R-:W2:Y:S01]  /*09e0*/  LDS R7, [R3+UR10] ;  /* 0x0000000a03077984 */ /* 0x000ea20008000800 */
[----:B------:R-:W-:-:S05]  /*09f0*/  IADD3 R4, P1, PT, R3, UR6, RZ ;  /* 0x0000000603047c10 */ /* 0x000fca000ff3e0ff */
[----:B------:R-:W-:-:S05]  /*0a00*/  IMAD.X R5, RZ, RZ, UR7, P1 ;  /* 0x00000007ff057e24 */ /* 0x000fca00088e06ff */
[----:B--2---:R5:W2:Y:S01]  /*0a10*/  ATOMG.E.EXCH.STRONG.GPU PT, RZ, [R4], R7 ;  /* 0x0000000704ff73a8 */ /* 0x004aa200041ee100 */
[----:B------:R-:W-:-:S04]  /*0a20*/  DEPBAR {5,4,3,2,1,0} ;  /* 0x0000003f0000791a */ /* 0x000fc80000000000 */
[----:B------:R-:W3:Y:S02]  /*0a30*/  CCTL.E.C.LDCU.IV.DEEP [UR6] ;  /* 0x0000000006007540 */ /* 0x000ee40009c08000 */
[----:B---3--:R5:W-:Y:S01]  /*0a40*/  UTMACCTL.IV [UR6] ;  /* 0x00000000060079b9 */ /* 0x008be20008000000 */
[----:B------:R-:W-:Y:S01]  /*0a50*/  NOP ;  /* 0x0000000000007918 */ /* 0x000fe20000000000 */
.L_x_18:
[----:B------:R-:W-:Y:S05]  /*0a60*/  @P0 BRA `(.L_x_19) ;  /* 0x00000000000c0947 */ /* 0x000fea0003800000 */
[----:B------:R0:W-:Y:S01]  /*0a70*/  UTMACMDFLUSH ;  /* 0x00000000000079b7 */ /* 0x0001e20000000000 */
[----:B------:R-:W-:Y:S05]  /*0a80*/  @P0 BRA `(.L_x_19) ;  /* 0x0000000000040947 */ /* 0x000fea0003800000 */
[----:B------:R-:W-:-:S04]  /*0a90*/  DEPBAR.LE SB0, 0x0 ;  /* 0x000080000000791a */ /* 0x000fc80000000000 */
.L_x_19:
[----:B------:R-:W-:Y:S05]  /*0aa0*/  WARPSYNC.ALL ;  /* 0x0000000000007948 */ /* 0x000fea0003800000 */
[----:B------:R-:W-:Y:S01]  /*0ab0*/  NOP ;  /* 0x0000000000007918 */ /* 0x000fe20000000000 */
[----:B--2---:R-:W-:Y:S06]  /*0ac0*/  BAR.SYNC.DEFER_BLOCKING 0x0 ;  /* 0x0000000000007b1d */ /* 0x004fec0000010000 */
[----:B------:R-:W-:Y:S02]  /*0ad0*/  BSSY.RECONVERGENT B1, `(.L_x_20) ;  /* 0x000000b000017945 */ /* 0x000fe40003800200 */
[----:B------:R-:W-:Y:S06]  /*0ae0*/  BAR.SYNC.DEFER_BLOCKING 0x0 ;  /* 0x0000000000007b1d */ /* 0x000fec0000010000 */
[----:B------:R2:W-:Y:S01]  /*0af0*/  @!P0 STS [R13], RZ ;  /* 0x000000ff0d008388 */ /* 0x0005e20000000800 */
[----:B------:R-:W-:Y:S01]  /*0b00*/  NOP ;  /* 0x0000000000007918 */ /* 0x000fe20000000000 */
[----:B------:R-:W-:Y:S05]  /*0b10*/  @P3 BRA `(.L_x_21) ;  /* 0x0000000000183947 */ /* 0x000fea0003800000 */
[----:B---34-:R-:W3:Y:S01]  /*0b20*/  LDS R3, [UR10+0x8] ;  /* 0x0000080aff037984 */ /* 0x018ee20008000800 */
[----:B------:R-:W4:Y:S01]  /*0b30*/  LDC.64 R8, c[0x0][0x388] ;  /* 0x0000e200ff087b82 */ /* 0x000f220000000a00 */
[----:B-----5:R-:W-:Y:S02]  /*0b40*/  IMAD.MOV.U32 R4, RZ, RZ, 0x70 ;  /* 0x00000070ff047424 */ /* 0x020fe400078e00ff */
[----:B----4-:R4:W-:Y:S03]  /*0b50*/  STS.64 [UR10], R8 ;  /* 0x00000008ff007988 */ /* 0x0109e60008000a0a */
[----:B---3--:R-:W-:-:S05]  /*0b60*/  LOP3.LUT R3, R3, 0x10, R4, 0xd8, !PT ;  /* 0x0000001003037812 */ /* 0x008fca00078ed804 */
[----:B------:R4:W-:Y:S02]  /*0b70*/  STS [UR10+0x8], R3 ;  /* 0x00000803ff007988 */ /* 0x0009e4000800080a */
.L_x_21:
[----:B-----5:R-:W-:Y:S05]  /*0b80*/  BSYNC.RECONVERGENT B1 ;  /* 0x0000000000017941 */ /* 0x020fea0003800200 */
.L_x_20:
[----:B------:R-:W-:Y:S04]  /*0b90*/  BSSY.RECONVERGENT B1, `(.L_x_22) ;  /* 0x000000a000017945 */ /* 0x000fe80003800200 */
[----:B------:R-:W-:Y:S05]  /*0ba0*/  @P3 BRA `(.L_x_23) ;  /* 0x0000000000203947 */ /* 0x000fea0003800000 */
[----:B---34-:R-:W3:Y:S01]  /*0bb0*/  LDS R3, [UR10+0x34] ;  /* 0x0000340aff037984 */ /* 0x018ee20008000800 */
[----:B------:R-:W-:Y:S02]  /*0bc0*/  IMAD.MOV.U32 R8, RZ, RZ, 0x3f000000 ;  /* 0x3f000000ff087424 */ /* 0x000fe400078e00ff */
[----:B------:R-:W-:Y:S01]  /*0bd0*/  @!P3 IMAD.MOV.U32 R4, RZ, RZ, 0x7f ;  /* 0x0000007fff04b424 */ /* 0x000fe200078e00ff */
[----:B------:R-:W4:Y:S02]  /*0be0*/  @!P3 LDS R5, [UR10+0x38] ;  /* 0x0000380aff05b984 */ /* 0x000f240008000800 */
[----:B---3--:R-:W-:Y:S02]  /*0bf0*/  LOP3.LUT R3, R3, 0xff000000, R8, 0xb8, !PT ;  /* 0xff00000003037812 */ /* 0x008fe400078eb808 */
[----:B----4-:R-:W-:-:S03]  /*0c00*/  @!P3 LOP3.LUT R4, R5, 0xff, R4, 0xb8, !PT ;  /* 0x000000ff0504b812 */ /* 0x010fc600078eb804 */
[----:B------:R5:W-:Y:S04]  /*0c10*/  STS [UR10+0x34], R3 ;  /* 0x00003403ff007988 */ /* 0x000be8000800080a */
[----:B------:R5:W-:Y:S02]  /*0c20*/  @!P3 STS [UR10+0x38], R4 ;  /* 0x00003804ff00b988 */ /* 0x000be4000800080a */
.L_x_23:
[----:B------:R-:W-:Y:S05]  /*0c30*/  BSYNC.RECONVERGENT B1 ;  /* 0x0000000000017941 */ /* 0x000fea0003800200 */
.L_x_22:
[----:B------:R-:W-:Y:S04]  /*0c40*/  BSSY.RECONVERGENT B1, `(.L_x_24) ;  /* 0x0000004000017945 */ /* 0x000fe80003800200 */
[----:B------:R-:W-:Y:S05]  /*0c50*/  @P3 BRA `(.L_x_25) ;  /* 0x0000000000083947 */ /* 0x000fea0003800000 */
[----:B------:R2:W-:Y:S04]  /*0c60*/  STS [UR10+0x24], R10 ;  /* 0x0000240aff007988 */ /* 0x0005e8000800080a */
[----:B------:R2:W-:Y:S02]  /*0c70*/  STS [UR10+0x20], R6 ;  /* 0x00002006ff007988 */ /* 0x0005e4000800080a */
.L_x_25:
[----:B------:R-:W-:Y:S05]  /*0c80*/  BSYNC.RECONVERGENT B1 ;  /* 0x0000000000017941 */ /* 0x000fea0003800200 */
.L_x_24:
[----:B------:R-:W-:Y:S04]  /*0c90*/  BSSY.RECONVERGENT B1, `(.L_x_26) ;  /* 0x000000e000017945 */ /* 0x000fe80003800200 */
[----:B------:R-:W-:Y:S05]  /*0ca0*/  @P3 BRA `(.L_x_27) ;  /* 0x0000000000303947 */ /* 0x000fea0003800000 */
[----:B-----5:R-:W5:Y:S01]  /*0cb0*/  LDS R4, [UR10+0x34] ;  /* 0x0000340aff047984 */ /* 0x020f620008000800 */
[----:B--2---:R-:W2:Y:S03]  /*0cc0*/  LDC.64 R10, c[0x0][0x3b0] ;  /* 0x0000ec00ff0a7b82 */ /* 0x004ea60000000a00 */
[----:B---34-:R-:W3:Y:S01]  /*0cd0*/  LDS R3, [UR10+0x1c] ;  /* 0x00001c0aff037984 */ /* 0x018ee20008000800 */
[C---:B--2---:R-:W-:Y:S01]  /*0ce0*/  SHF.L.U64.HI R8, R10.reuse, 0x1, R11 ;  /* 0x000000010a087819 */ /* 0x044fe2000001020b */
[----:B------:R-:W-:-:S03]  /*0cf0*/  IMAD.SHL.U32 R5, R10, 0x2, RZ ;  /* 0x000000020a057824 */ /* 0x000fc600078e00ff */
[--C-:B------:R-:W-:Y:S02]  /*0d00*/  SHF.R.U32.HI R10, RZ, 0x4, R8.reuse ;  /* 0x00000004ff0a7819 */ /* 0x100fe40000011608 */
[----:B------:R-:W-:-:S05]  /*0d10*/  SHF.R.U64 R5, R5, 0x4, R8 ;  /* 0x0000000405057819 */ /* 0x000fca0000001208 */
[----:B------:R2:W-:Y:S01]  /*0d20*/  STS [UR10+0xc], R5 ;  /* 0x00000c05ff007988 */ /* 0x0005e2000800080a */
[----:B-----5:R-:W-:Y:S02]  /*0d30*/  LOP3.LUT R4, R4, 0x7, RZ, 0xb8, !PT ;  /* 0x0000000704047812 */ /* 0x020fe400078eb8ff */
[----:B---3--:R-:W-:-:S03]  /*0d40*/  LOP3.LUT R3, R3, 0xf, R10, 0xb8, !PT ;  /* 0x0000000f03037812 */ /* 0x008fc600078eb80a */
[----:B------:R2:W-:Y:S04]  /*0d50*/  STS [UR10+0x34], R4 ;  /* 0x00003404ff007988 */ /* 0x0005e8000800080a */
[----:B------:R2:W-:Y:S02]  /*0d60*/  STS [UR10+0x1c], R3 ;  /* 0x00001c03ff007988 */ /* 0x0005e4000800080a */
.L_x_27:
[----:B------:R-:W-:Y:S05]  /*0d70*/  BSYNC.RECONVERGENT B1 ;  /* 0x0000000000017941 */ /* 0x000fea0003800200 */
.L_x_26:
[----:B------:R-:W-:Y:S04]  /*0d80*/  BSSY.RECONVERGENT B2, `(.L_x_28) ;  /* 0x000001a000027945 */ /* 0x000fe80003800200 */
[----:B------:R-:W-:Y:S04]  /*0d90*/  BSSY.RELIABLE B1, `(.L_x_29) ;  /* 0x0000015000017945 */ /* 0x000fe80003800100 */
[----:B------:R-:W-:Y:S05]  /*0da0*/  @P3 BRA `(.L_x_30) ;  /* 0x0000000000203947 */ /* 0x000fea0003800000 */
[----:B--2345:R-:W2:Y:S02]  /*0db0*/  LDS R3, [UR10+0x34] ;  /* 0x0000340aff037984 */ /* 0x03cea40008000800 */
[----:B--2---:R-:W-:-:S05]  /*0dc0*/  LOP3.LUT R3, R3, 0x38, RZ, 0xb8, !PT ;  /* 0x0000003803037812 */ /* 0x004fca00078eb8ff */
[----:B------:R2:W-:Y:S01]  /*0dd0*/  STS [UR10+0x34], R3 ;  /* 0x00003403ff007988 */ /* 0x0005e2000800080a */
[----:B------:R-:W-:Y:S05]  /*0de0*/  @P3 BRA `(.L_x_31) ;  /* 0x0000000000203947 */ /* 0x000fea0003800000 */
[----:B--2---:R-:W2:Y:S01]  /*0df0*/  LDS R3, [UR10+0x8] ;  /* 0x0000080aff037984 */ /* 0x004ea20008000800 */
[----:B------:R-:W-:-:S05]  /*0e00*/  IMAD.MOV.U32 R4, RZ, RZ, 0x780 ;  /* 0x00000780ff047424 */ /* 0x000fca00078e00ff */
[----:B--2---:R-:W-:-:S05]  /*0e10*/  LOP3.LUT R3, R3, 0x300, R4, 0xd8, !PT ;  /* 0x0000030003037812 */ /* 0x004fca00078ed804 */
[----:B------:R2:W-:Y:S02]  /*0e20*/  STS [UR10+0x8], R3 ;  /* 0x00000803ff007988 */ /* 0x0005e4000800080a */
.L_x_30:
[----:B------:R-:W-:Y:S05]  /*0e30*/  @P3 BRA `(.L_x_32) ;  /* 0x0000000000283947 */ /* 0x000fea0003800000 */
[----:B--2345:R-:W2:Y:S02]  /*0e40*/  LDS R3, [UR10+0x8] ;  /* 0x0000080aff037984 */ /* 0x03cea40008000800 */
[----:B--2---:R-:W-:-:S05]  /*0e50*/  LOP3.LUT R3, R3, 0x1800, RZ, 0xb8, !PT ;  /* 0x0000180003037812 */ /* 0x004fca00078eb8ff */
[----:B------:R3:W-:Y:S02]  /*0e60*/  STS [UR10+0x8], R3 ;  /* 0x00000803ff007988 */ /* 0x0007e4000800080a */
.L_x_31:
[----:B------:R-:W-:Y:S05]  /*0e70*/  @P3 BREAK.RELIABLE B1 ;  /* 0x0000000000013942 */ /* 0x000fea0003800100 */
[----:B------:R-:W-:Y:S05]  /*0e80*/  @P3 BRA `(.L_x_33) ;  /* 0x0000000000243947 */ /* 0x000fea0003800000 */
[----:B--23--:R-:W2:Y:S01]  /*0e90*/  LDS R3, [UR10+0x8] ;  /* 0x0000080aff037984 */ /* 0x00cea20008000800 */
[----:B------:R-:W-:-:S05]  /*0ea0*/  IMAD.MOV.U32 R4, RZ, RZ, 0x6000 ;  /* 0x00006000ff047424 */ /* 0x000fca00078e00ff */
[----:B--2---:R-:W-:-:S04]  /*0eb0*/  LOP3.LUT R3, R3, 0x6000, R4, 0xd8, !PT ;  /* 0x0000600003037812 */ /* 0x004fc800078ed804 */
[----:B------:R-:W-:-:S05]  /*0ec0*/  LOP3.LUT R3, R3, 0x400000, RZ, 0xb8, !PT ;  /* 0x0040000003037812 */ /* 0x000fca00078eb8ff */
[----:B------:R2:W-:Y:S02]  /*0ed0*/  STS [UR10+0x8], R3 ;  /* 0x00000803ff007988 */ /* 0x0005e4000800080a */
.L_x_32:
[----:B------:R-:W-:Y:S05]  /*0ee0*/  BSYNC.RELIABLE B1 ;  /* 0x0000000000017941 */ /* 0x000fea0003800100 */
.L_x_29:
[----:B--2345:R-:W2:Y:S02]  /*0ef0*/  @!P3 LDS R3, [UR10+0x8] ;  /* 0x0000080aff03b984 */ /* 0x03cea40008000800 */
[----:B--2---:R-:W-:-:S05]  /*0f00*/  @!P3 LOP3.LUT R3, R3, 0x8000, RZ, 0xb8, !PT ;  /* 0x000080000303b812 */ /* 0x004fca00078eb8ff */
[----:B------:R4:W-:Y:S02]  /*0f10*/  @!P3 STS [UR10+0x8], R3 ;  /* 0x00000803ff00b988 */ /* 0x0009e4000800080a */
.L_x_33:
[----:B------:R-:W-:Y:S05]  /*0f20*/  BSYNC.RECONVERGENT B2 ;  /* 0x0000000000027941 */ /* 0x000fea0003800200 */
.L_x_28:
[----:B------:R-:W-:Y:S05]  /*0f30*/  WARPSYNC.ALL ;  /* 0x0000000000007948 */ /* 0x000fea0003800000 */
[----:B------:R-:W-:Y:S01]  /*0f40*/  NOP ;  /* 0x0000000000007918 */ /* 0x000fe20000000000 */
[----:B------:R-:W-:-:S04]  /*0f50*/  UIADD3 UR5, UPT, UPT, UR4, 0x80, URZ ;  /* 0x0000008004057890 */ /* 0x000fc8000fffe0ff */
[----:B------:R-:W-:-:S04]  /*0f60*/  UIADD3 UR8, UP0, UPT, UR5, UR16, URZ ;  /* 0x0000001005087290 */ /* 0x000fc8000ff1e0ff */
[----:B------:R-:W-:Y:S01]  /*0f70*/  ULEA.HI.X.SX32 UR9, UR5, UR17, 0x1, UP0 ;  /* 0x0000001105097291 */ /* 0x000fe200080f0eff */
[----:B------:R-:W-:Y:S11]  /*0f80*/  @P0 BRA `(.L_x_34) ;  /* 0x0000000000300947 */ /* 0x000ff60003800000 */
        /* <DEDUP_REMOVED lines=12> */
.L_x_34:
[----:B------:R-:W-:Y:S05]  /*1050*/  @P0 BRA `(.L_x_35) ;  /* 0x00000000000c0947 */ /* 0x000fea0003800000 */
[----:B------:R0:W-:Y:S01]  /*1060*/  UTMACMDFLUSH ;  /* 0x00000000000079b7 */ /* 0x0001e20000000000 */
[----:B------:R-:W-:Y:S05]  /*1070*/  @P0 BRA `(.L_x_35) ;  /* 0x0000000000040947 */ /* 0x000fea0003800000 */
[----:B------:R-:W-:-:S04]  /*1080*/  DEPBAR.LE SB0, 0x0 ;  /* 0x000080000000791a */ /* 0x000fc80000000000 */
.L_x_35:
        /* <DEDUP_REMOVED lines=8> */
[----:B---345:R-:W3:Y:S01]  /*1110*/  LDS R3, [UR10+0x8] ;  /* 0x0000080aff037984 */ /* 0x038ee20008000800 */
[----:B------:R-:W4:Y:S01]  /*1120*/  LDC.64 R8, c[0x0][0x390] ;  /* 0x0000e400ff087b82 */ /* 0x000f220000000a00 */
[----:B------:R-:W-:Y:S02]  /*1130*/  IMAD.MOV.U32 R4, RZ, RZ, 0x70 ;  /* 0x00000070ff047424 */ /* 0x000fe400078e00ff */
[----:B----4-:R4:W-:Y:S03]  /*1140*/  STS.64 [UR10], R8 ;  /* 0x00000008ff007988 */ /* 0x0109e60008000a0a */
[----:B---3--:R-:W-:-:S05]  /*1150*/  LOP3.LUT R3, R3, 0x10, R4, 0xd8, !PT ;  /* 0x0000001003037812 */ /* 0x008fca00078ed804 */
[----:B------:R4:W-:Y:S02]  /*1160*/  STS [UR10+0x8], R3 ;  /* 0x00000803ff007988 */ /* 0x0009e4000800080a */
.L_x_37:
[----:B-----5:R-:W-:Y:S05]  /*1170*/  BSYNC.RECONVERGENT B2 ;  /* 0x0000000000027941 */ /* 0x020fea0003800200 */
.L_x_36:
[----:B------:R-:W-:Y:S04]  /*1180*/  BSSY.RECONVERGENT B3, `(.L_x_38) ;  /* 0x0000011000037945 */ /* 0x000fe80003800200 */
[----:B------:R-:W-:Y:S04]  /*1190*/  BSSY.RELIABLE B2, `(.L_x_39) ;  /* 0x000000e000027945 */ /* 0x000fe80003800100 */
[----:B------:R-:W-:Y:S05]  /*11a0*/  @P3 BRA `(.L_x_40) ;  /* 0x0000000000243947 */ /* 0x000fea0003800000 */
[----:B---34-:R-:W3:Y:S01]  /*11b0*/  LDS R3, [UR10+0x34] ;  /* 0x0000340aff037984 */ /* 0x018ee20008000800 */
[----:B------:R-:W-:-:S05]  /*11c0*/  IMAD.MOV.U32 R4, RZ, RZ, 0x3f000000 ;  /* 0x3f000000ff047424 */ /* 0x000fca00078e00ff */
[----:B---3--:R-:W-:-:S05]  /*11d0*/  LOP3.LUT R3, R3, 0xff000000, R4, 0xb8, !PT ;  /* 0xff00000003037812 */ /* 0x008fca00078eb804 */
[----:B------:R3:W-:Y:S01]  /*11e0*/  STS [UR10+0x34], R3 ;  /* 0x00003403ff007988 */ /* 0x0007e2000800080a */
[----:B------:R-:W-:Y:S05]  /*11f0*/  @P3 BRA `(.L_x_41) ;  /* 0x00000000001c3947 */ /* 0x000fea0003800000 */
[----:B---3--:R-:W3:Y:S01]  /*1200*/  LDS R3, [UR10+0x38] ;  /* 0x0000380aff037984 */ /* 0x008ee20008000800 */
[----:B------:R-:W-:-:S05]  /*1210*/  IMAD.MOV.U32 R4, RZ, RZ, 0x3f ;  /* 0x0000003fff047424 */ /* 0x000fca00078e00ff */
[----:B---3--:R-:W-:-:S05]  /*1220*/  LOP3.LUT R3, R3, 0xff, R4, 0xb8, !PT ;  /* 0x000000ff03037812 */ /* 0x008fca00078eb804 */
[----:B------:R5:W-:Y:S02]  /*1230*/  STS [UR10+0x38], R3 ;  /* 0x00003803ff007988 */ /* 0x000be4000800080a */
.L_x_40:
[----:B------:R-:W-:Y:S05]  /*1240*/  @P3 BREAK.RELIABLE B2 ;  /* 0x0000000000023942 */ /* 0x000fea0003800100 */
[----:B------:R-:W-:Y:S05]  /*1250*/  @P3 BRA `(.L_x_42) ;  /* 0x00000000000c3947 */ /* 0x000fea0003800000 */
[----:B------:R2:W-:Y:S02]  /*1260*/  STS [UR10+0x20], R6 ;  /* 0x00002006ff007988 */ /* 0x0005e4000800080a */
.L_x_41:
[----:B------:R-:W-:Y:S05]  /*1270*/  BSYNC.RELIABLE B2 ;  /* 0x0000000000027941 */ /* 0x000fea0003800100 */
.L_x_39:
[----:B------:R2:W-:Y:S02]  /*1280*/  @!P3 STS [UR10+0x24], R2 ;  /* 0x00002402ff00b988 */ /* 0x0005e4000800080a */
.L_x_42:
[----:B------:R-:W-:Y:S05]  /*1290*/  BSYNC.RECONVERGENT B3 ;  /* 0x0000000000037941 */ /* 0x000fea0003800200 */
.L_x_38:
[----:B------:R-:W-:Y:S05]  /*12a0*/  WARPSYNC.ALL ;  /* 0x0000000000007948 */ /* 0x000fea0003800000 */
[----:B------:R-:W-:Y:S01]  /*12b0*/  NOP ;  /* 0x0000000000007918 */ /* 0x000fe20000000000 */
[----:B------:R-:W-:Y:S04]  /*12c0*/  BSSY.RECONVERGENT B3, `(.L_x_43) ;  /* 0x000000e000037945 */ /* 0x000fe80003800200 */
[----:B------:R-:W-:Y:S05]  /*12d0*/  @P3 BRA `(.L_x_44) ;  /* 0x0000000000303947 */ /* 0x000fea0003800000 */
[----:B---345:R-:W3:Y:S01]  /*12e0*/  LDS R3, [UR10+0x34] ;  /* 0x0000340aff037984 */ /* 0x038ee20008000800 */
[----:B------:R-:W4:Y:S03]  /*12f0*/  LDC.64 R4, c[0x0][0x3b8] ;  /* 0x0000ee00ff047b82 */ /* 0x000f260000000a00 */
[----:B--2---:R-:W2:Y:S01]  /*1300*/  LDS R2, [UR10+0x1c] ;  /* 0x00001c0aff027984 */ /* 0x004ea20008000800 */
[C---:B----4-:R-:W-:Y:S01]  /*1310*/  SHF.L.U64.HI R5, R4.reuse, 0x1, R5 ;  /* 0x0000000104057819 */ /* 0x050fe20000010205 */
[----:B------:R-:W-:-:S03]  /*1320*/  IMAD.SHL.U32 R4, R4, 0x2, RZ ;  /* 0x0000000204047824 */ /* 0x000fc600078e00ff */
[--C-:B------:R-:W-:Y:S02]  /*1330*/  SHF.R.U32.HI R7, RZ, 0x4, R5.reuse ;  /* 0x00000004ff077819 */ /* 0x100fe40000011605 */
[----:B------:R-:W-:-:S05]  /*1340*/  SHF.R.U64 R4, R4, 0x4, R5 ;  /* 0x0000000404047819 */ /* 0x000fca0000001205 */
[----:B------:R4:W-:Y:S01]  /*1350*/  STS [UR10+0xc], R4 ;  /* 0x00000c04ff007988 */ /* 0x0009e2000800080a */
[----:B---3--:R-:W-:Y:S02]  /*1360*/  LOP3.LUT R3, R3, 0x7, RZ, 0xb8, !PT ;  /* 0x0000000703037812 */ /* 0x008fe400078eb8ff */
[----:B--2---:R-:W-:-:S03]  /*1370*/  LOP3.LUT R2, R2, 0xf, R7, 0xb8, !PT ;  /* 0x0000000f02027812 */ /* 0x004fc600078eb807 */
[----:B------:R4:W-:Y:S04]  /*1380*/  STS [UR10+0x34], R3 ;  /* 0x00003403ff007988 */ /* 0x0009e8000800080a */
[----:B------:R4:W-:Y:S02]  /*1390*/  STS [UR10+0x1c], R2 ;  /* 0x00001c02ff007988 */ /* 0x0009e4000800080a */
.L_x_44:
[----:B------:R-:W-:Y:S05]  /*13a0*/  BSYNC.RECONVERGENT B3 ;  /* 0x0000000000037941 */ /* 0x000fea0003800200 */
.L_x_43:
[----:B------:R-:W-:Y:S04]  /*13b0*/  BSSY.RECONVERGENT B4, `(.L_x_45) ;  /* 0x000001a000047945 */ /* 0x000fe80003800200 */
[----:B------:R-:W-:Y:S04]  /*13c0*/  BSSY.RELIABLE B3, `(.L_x_46) ;  /* 0x0000015000037945 */ /* 0x000fe80003800100 */
[----:B------:R-:W-:Y:S05]  /*13d0*/  @P3 BRA `(.L_x_47) ;  /* 0x0000000000203947 */ /* 0x000fea0003800000 */
[----:B--2-4-:R-:W2:Y:S02]  /*13e0*/  LDS R2, [UR10+0x34] ;  /* 0x0000340aff027984 */ /* 0x014ea40008000800 */
[----:B--2---:R-:W-:-:S05]  /*13f0*/  LOP3.LUT R2, R2, 0x38, RZ, 0xb8, !PT ;  /* 0x0000003802027812 */ /* 0x004fca00078eb8ff */
[----:B------:R2:W-:Y:S01]  /*1400*/  STS [UR10+0x34], R2 ;  /* 0x00003402ff007988 */ /* 0x0005e2000800080a */
[----:B------:R-:W-:Y:S05]  /*1410*/  @P3 BRA `(.L_x_48) ;  /* 0x0000000000203947 */ /* 0x000fea0003800000 */
[----:B--2---:R-:W2:Y:S01]  /*1420*/  LDS R2, [UR10+0x8] ;  /* 0x0000080aff027984 */ /* 0x004ea20008000800 */
[----:B---3-5:R-:W-:-:S05]  /*1430*/  IMAD.MOV.U32 R3, RZ, RZ, 0x780 ;  /* 0x00000780ff037424 */ /* 0x028fca00078e00ff */
[----:B--2---:R-:W-:-:S05]  /*1440*/  LOP3.LUT R2, R2, 0x300, R3, 0xd8, !PT ;  /* 0x0000030002027812 */ /* 0x004fca00078ed803 */
[----:B------:R2:W-:Y:S02]  /*1450*/  STS [UR10+0x8], R2 ;  /* 0x00000802ff007988 */ /* 0x0005e4000800080a */
.L_x_47:
[----:B------:R-:W-:Y:S05]  /*1460*/  @P3 BRA `(.L_x_49) ;  /* 0x0000000000283947 */ /* 0x000fea0003800000 */
[----:B--2-4-:R-:W2:Y:S02]  /*1470*/  LDS R2, [UR10+0x8] ;  /* 0x0000080aff027984 */ /* 0x014ea40008000800 */
[----:B--2---:R-:W-:-:S05]  /*1480*/  LOP3.LUT R2, R2, 0x1800, RZ, 0xb8, !PT ;  /* 0x0000180002027812 */ /* 0x004fca00078eb8ff */
[----:B------:R4:W-:Y:S02]  /*1490*/  STS [UR10+0x8], R2 ;  /* 0x00000802ff007988 */ /* 0x0009e4000800080a */
.L_x_48:
[----:B------:R-:W-:Y:S05]  /*14a0*/  @P3 BREAK.RELIABLE B3 ;  /* 0x0000000000033942 */ /* 0x000fea0003800100 */
[----:B------:R-:W-:Y:S05]  /*14b0*/  @P3 BRA `(.L_x_50) ;  /* 0x0000000000243947 */ /* 0x000fea0003800000 */
[----:B--2-4-:R-:W2:Y:S01]  /*14c0*/  LDS R2, [UR10+0x8] ;  /* 0x0000080aff027984 */ /* 0x014ea20008000800 */
[----:B---3-5:R-:W-:-:S05]  /*14d0*/  IMAD.MOV.U32 R3, RZ, RZ, 0x6000 ;  /* 0x00006000ff037424 */ /* 0x028fca00078e00ff */
[----:B--2---:R-:W-:-:S04]  /*14e0*/  LOP3.LUT R2, R2, 0x6000, R3, 0xd8, !PT ;  /* 0x0000600002027812 */ /* 0x004fc800078ed803 */
[----:B------:R-:W-:-:S05]  /*14f0*/  LOP3.LUT R2, R2, 0x400000, RZ, 0xb8, !PT ;  /* 0x0040000002027812 */ /* 0x000fca00078eb8ff */
[----:B------:R2:W-:Y:S02]  /*1500*/  STS [UR10+0x8], R2 ;  /* 0x00000802ff007988 */ /* 0x0005e4000800080a */
.L_x_49:
[----:B------:R-:W-:Y:S05]  /*1510*/  BSYNC.RELIABLE B3 ;  /* 0x0000000000037941 */ /* 0x000fea0003800100 */
.L_x_46:
[----:B--2-4-:R-:W2:Y:S02]  /*1520*/  @!P3 LDS R2, [UR10+0x8] ;  /* 0x0000080aff02b984 */ /* 0x014ea40008000800 */
[----:B--2---:R-:W-:-:S05]  /*1530*/  @!P3 LOP3.LUT R2, R2, 0x8000, RZ, 0xb8, !PT ;  /* 0x000080000202b812 */ /* 0x004fca00078eb8ff */
[----:B------:R2:W-:Y:S02]  /*1540*/  @!P3 STS [UR10+0x8], R2 ;  /* 0x00000802ff00b988 */ /* 0x0005e4000800080a */
.L_x_50:
[----:B------:R-:W-:Y:S05]  /*1550*/  BSYNC.RECONVERGENT B4 ;  /* 0x0000000000047941 */ /* 0x000fea0003800200 */
.L_x_45:
[----:B------:R-:W-:Y:S05]  /*1560*/  WARPSYNC.ALL ;  /* 0x0000000000007948 */ /* 0x000fea0003800000 */
[----:B------:R-:W-:Y:S01]  /*1570*/  NOP ;  /* 0x0000000000007918 */ /* 0x000fe20000000000 */
[----:B------:R-:W-:-:S04]  /*1580*/  UIADD3 UR4, UPT, UPT, UR4, 0x100, URZ ;  /* 0x0000010004047890 */ /* 0x000fc8000fffe0ff */
[----:B------:R-:W-:-:S04]  /*1590*/  UIADD3 UR16, UP0, UPT, UR4, UR16, URZ ;  /* 0x0000001004107290 */ /* 0x000fc8000ff1e0ff */
[----:B------:R-:W-:Y:S01]  /*15a0*/  ULEA.HI.X.SX32 UR17, UR4, UR17, 0x1, UP0 ;  /* 0x0000001104117291 */ /* 0x000fe200080f0eff */
[----:B------:R-:W-:Y:S11]  /*15b0*/  @P0 BRA `(.L_x_51) ;  /* 0x0000000000300947 */ /* 0x000ff60003800000 */
[----:B--2-4-:R-:W2:Y:S01]  /*15c0*/  S2R R2, SR_LANEID ;  /* 0x0000000000027919 */ /* 0x014ea20000000000 */
[----:B------:R-:W-:Y:S05]  /*15d0*/  WARPSYNC.ALL ;  /* 0x0000000000007948 */ /* 0x000fea0003800000 */
[----:B------:R-:W-:Y:S01]  /*15e0*/  NOP ;  /* 0x0000000000007918 */ /* 0x000fe20000000000 */
[----:B--2---:R-:W-:-:S05]  /*15f0*/  IMAD.SHL.U32 R4, R2, 0x4, RZ ;  /* 0x0000000402047824 */ /* 0x004fca00078e00ff */
[----:B------:R-:W2:Y:S01]  /*1600*/  LDS R5, [R4+UR10] ;  /* 0x0000000a04057984 */ /* 0x000ea20008000800 */
[----:B------:R-:W-:-:S05]  /*1610*/  IADD3 R2, P1, PT, R4, UR16, RZ ;  /* 0x0000001004027c10 */ /* 0x000fca000ff3e0ff */
[----:B---3-5:R-:W-:-:S05]  /*1620*/  IMAD.X R3, RZ, RZ, UR17, P1 ;  /* 0x00000011ff037e24 */ /* 0x028fca00088e06ff */
[----:B--2---:R2:W3:Y:S01]  /*1630*/  ATOMG.E.EXCH.STRONG.GPU PT, RZ, [R2], R5 ;  /* 0x0000000502ff73a8 */ /* 0x0044e200041ee100 */
[----:B------:R-:W-:-:S04]  /*1640*/  DEPBAR {5,4,3,2,1,0} ;  /* 0x0000003f0000791a */ /* 0x000fc80000000000 */
[----:B------:R-:W4:Y:S02]  /*1650*/  CCTL.E.C.LDCU.IV.DEEP [UR16] ;  /* 0x0000000010007540 */ /* 0x000f240009c08000 */
[----:B----4-:R2:W-:Y:S01]  /*1660*/  UTMACCTL.IV [UR16] ;  /* 0x00000000100079b9 */ /* 0x0105e20008000000 */
[----:B------:R-:W-:Y:S01]  /*1670*/  NOP ;  /* 0x0000000000007918 */ /* 0x000fe20000000000 */
.L_x_51:
[----:B------:R-:W-:Y:S05]  /*1680*/  @P0 BRA `(.L_x_52) ;  /* 0x00000000000c0947 */ /* 0x000fea0003800000 */
[----:B------:R0:W-:Y:S01]  /*1690*/  UTMACMDFLUSH ;  /* 0x00000000000079b7 */ /* 0x0001e20000000000 */
[----:B------:R-:W-:Y:S05]  /*16a0*/  @P0 BRA `(.L_x_52) ;  /* 0x0000000000040947 */ /* 0x000fea0003800000 */
[----:B------:R-:W-:-:S04]  /*16b0*/  DEPBAR.LE SB0, 0x0 ;  /* 0x000080000000791a */ /* 0x000fc80000000000 */
.L_x_52:
[----:B------:R-:W-:Y:S05]  /*16c0*/  WARPSYNC.ALL ;  /* 0x0000000000007948 */ /* 0x000fea0003800000 */
[----:B------:R-:W-:Y:S01]  /*16d0*/  NOP ;  /* 0x0000000000007918 */ /* 0x000fe20000000000 */
[----:B---3--:R-:W-:Y:S01]  /*16e0*/  BAR.SYNC.DEFER_BLOCKING 0x0 ;  /* 0x0000000000007b1d */ /* 0x008fe20000010000 */
[----:B------:R-:W-:Y:S01]  /*16f0*/  ISETP.GE.AND P0, PT, R12, 0x1, PT ;  /* 0x000000010c00780c */ /* 0x000fe20003f06270 */
[----:B------:R-:W-:Y:S01]  /*1700*/  USHF.L.U32 UR11, UR14, 0x7, URZ ;  /* 0x000000070e0b7899 */ /* 0x000fe200080006ff */
[----:B--2-4-:R-:W-:Y:S01]  /*1710*/  SHF.R.U32.HI R2, RZ, 0x5, R0 ;  /* 0x00000005ff027819 */ /* 0x014fe20000011600 */
[----:B------:R-:W-:-:S02]  /*1720*/  USHF.L.U32 UR31, UR31, 0x6, URZ ;  /* 0x000000061f1f7899 */ /* 0x000fc400080006ff */
[----:B------:R-:W-:Y:S01]  /*1730*/  VOTEU.ALL UP0, P3 ;  /* 0x0000000000ff7886 */ /* 0x000fe20001800000 */
[----:B------:R-:W-:Y:S01]  /*1740*/  UMOV UR4, 0x1 ;  /* 0x0000000100047882 */ /* 0x000fe20000000000 */
[----:B------:R-:W-:Y:S01]  /*1750*/  VOTEU.ALL UP1, P3 ;  /* 0x0000000000ff7886 */ /* 0x000fe20001820000 */
[----:B------:R-:W-:Y:S02]  /*1760*/  R2UR UR18, R2 ;  /* 0x00000000021272ca */ /* 0x000fe400000e0000 */
[----:B------:R-:W-:-:S04]  /*1770*/  @!UP0 UIADD3 UR12, UPT, UPT, -UR4, 0x100000, URZ ;  /* 0x00100000040c8890 */ /* 0x000fc8000fffe1ff */
[----:B------:R-:W-:Y:S02]  /*1780*/  @!UP0 USHF.L.U32 UR13, UR12, 0xb, URZ ;  /* 0x0000000b0c0d8899 */ /* 0x000fe400080006ff */
[----:B------:R-:W-:Y:S02]  /*1790*/  @!UP0 USHF.L.U32 UR12, UR12, 0x1, URZ ;  /* 0x000000010c0c8899 */ /* 0x000fe400080006ff */
[----:B------:R-:W-:-:S04]  /*17a0*/  @!UP0 UIADD3 UR4, UPT, UPT, -UR4, 0x100000, URZ ;  /* 0x0010000004048890 */ /* 0x000fc8000fffe1ff */
[----:B------:R-:W-:Y:S02]  /*17b0*/  @!UP0 USHF.L.U32 UR5, UR4, 0xb, URZ ;  /* 0x0000000b04058899 */ /* 0x000fe400080006ff */
[----:B------:R-:W-:Y:S01]  /*17c0*/  @!UP0 USHF.L.U32 UR4, UR4, 0x1, URZ ;  /* 0x0000000104048899 */ /* 0x000fe200080006ff */
[----:B------:R-:W-:Y:S01]  /*17d0*/  VOTEU.ALL UP0, P3 ;  /* 0x0000000000ff7886 */ /* 0x000fe20001800000 */
[----:B------:R-:W2:Y:S04]  /*17e0*/  FENCE.VIEW.ASYNC.S ;  /* 0x00000000000073c6 */ /* 0x000ea80000000000 */
[----:B--2---:R2:W3:Y:S06]  /*17f0*/  @!UP0 SYNCS.EXCH.64 URZ, [UR10+0xc000], UR12 ;  /* 0x00c0000c0aff85b2 */ /* 0x0044ec0008000100 */
[----:B------:R2:W4:Y:S01]  /*1800*/  @!UP1 SYNCS.EXCH.64 URZ, [UR10+0xc010], UR4 ;  /* 0x00c010040aff95b2 */ /* 0x0005220008000100 */
[----:B------:R-:W-:Y:S05]  /*1810*/  @!P0 BRA `(.L_x_53) ;  /* 0x0000000800988947 */ /* 0x000fea0003800000 */
[----:B---34-:R-:W-:Y:S01]  /*1820*/  BAR.SYNC.DEFER_BLOCKING 0x0 ;  /* 0x0000000000007b1d */ /* 0x018fe20000010000 */
[----:B------:R-:W-:Y:S01]  /*1830*/  ELECT P1, URZ, PT ;  /* 0x0000000000ff782f */ /* 0x000fe20003820000 */
[----:B------:R-:W-:Y:S01]  /*1840*/  @!P3 IMAD.MOV.U32 R2, RZ, RZ, 0xc000 ;  /* 0x0000c000ff02b424 */ /* 0x000fe200078e00ff */
[----:B--2---:R-:W-:Y:S02]  /*1850*/  ULOP3.LUT UR5, UR18, 0x1, URZ, 0xc0, !UPT ;  /* 0x0000000112057892 */ /* 0x004fe4000f8ec0ff */
[C---:B------:R-:W-:Y:S02]  /*1860*/  ISETP.LT.U32.AND P1, PT, R68.reuse, 0x40, P1 ;  /* 0x000000404400780c */ /* 0x040fe40000f21070 */
[----:B------:R-:W-:Y:S01]  /*1870*/  ELECT P0, URZ, PT ;  /* 0x0000000000ff782f */ /* 0x000fe20003800000 */
[----:B------:R-:W-:Y:S02]  /*1880*/  ULEA UR12, UR5, UR10, 0xd ;  /* 0x0000000a050c7291 */ /* 0x000fe4000f8e68ff */
[----:B------:R-:W-:Y:S01]  /*1890*/  USHF.L.U32 UR30, UR5, 0x6, URZ ;  /* 0x00000006051e7899 */ /* 0x000fe200080006ff */
[----:B------:R-:W-:Y:S01]  /*18a0*/  ISETP.LT.U32.AND P0, PT, R68, 0x40, P0 ;  /* 0x000000404400780c */ /* 0x000fe20000701070 */
[----:B------:R-:W-:-:S02]  /*18b0*/  UIADD3 UR4, UPT, UPT, UR10, 0x8000, URZ ;  /* 0x000080000a047890 */ /* 0x000fc4000fffe0ff */
[----:B------:R-:W-:Y:S02]  /*18c0*/  ULEA UR14, UR14, UR30, 0x7 ;  /* 0x0000001e0e0e7291 */ /* 0x000fe4000f8e38ff */
[----:B------:R-:W-:Y:S02]  /*18d0*/  USHF.R.U32.HI UR26, URZ, 0x4, UR10 ;  /* 0x00000004ff1a7899 */ /* 0x000fe4000801160a */
[----:B------:R-:W-:Y:S01]  /*18e0*/  VOTEU.ANY UP2, P1 ;  /* 0x0000000000ff7886 */ /* 0x000fe20000840100 */
[----:B------:R-:W-:Y:S01]  /*18f0*/  VOTEU.ANY UP1, P1 ;  /* 0x0000000000ff7886 */ /* 0x000fe20000820100 */
[----:B------:R-:W-:Y:S02]  /*1900*/  USHF.R.U32.HI UR4, URZ, 0x4, UR4 ;  /* 0x00000004ff047899 */ /* 0x000fe40008011604 */
[----:B------:R-:W-:Y:S01]  /*1910*/  USGXT.U32 UR26, UR26, 0xe ;  /* 0x0000000e1a1a789a */ /* 0x000fe20008000000 */
[----:B------:R2:W-:Y:S01]  /*1920*/  @!P3 SYNCS.ARRIVE.TRANS64 RZ, [UR10+0xc000], R2 ;  /* 0x00c00002ffffb9a7 */ /* 0x0005e2000800000a */
[----:B------:R-:W-:-:S02]  /*1930*/  @UP2 UIADD3 UR28, UPT, UPT, UR12, 0x8000, URZ ;  /* 0x000080000c1c2890 */ /* 0x000fc4000fffe0ff */
[----:B------:R-:W-:Y:S01]  /*1940*/  @UP2 UIADD3 UR29, UPT, UPT, UR10, 0xc000, URZ ;  /* 0x0000c0000a1d2890 */ /* 0x000fe2000fffe0ff */
[----:B------:R-:W-:Y:S01]  /*1950*/  BAR.SYNC.DEFER_BLOCKING 0x0 ;  /* 0x0000000000007b1d */ /* 0x000fe20000010000 */
[----:B------:R-:W-:Y:S02]  /*1960*/  ULEA UR12, UR5, UR12, 0xd ;  /* 0x0000000c050c7291 */ /* 0x000fe4000f8e68ff */
[----:B------:R-:W-:-:S03]  /*1970*/  USGXT.U32 UR22, UR4, 0xe ;  /* 0x0000000e0416789a */ /* 0x000fc60008000000 */
[----:B------:R-:W-:Y:S01]  /*1980*/  VOTEU.ANY UP0, P0 ;  /* 0x0000000000ff7886 */ /* 0x000fe20000000100 */
[----:B------:R-:W-:Y:S01]  /*1990*/  VOTEU.ANY UP2, P0 ;  /* 0x0000000000ff7886 */ /* 0x000fe20000040100 */
[----:B------:R-:W-:Y:S01]  /*19a0*/  UMOV UR4, URZ ;  /* 0x000000ff00047c82 */ /* 0x000fe20008000000 */
[----:B------:R-:W-:Y:S01]  /*19b0*/  UMOV UR23, 0x40004040 ;  /* 0x4000404000177882 */ /* 0x000fe20000000000 */
[----:B------:R-:W-:Y:S01]  /*19c0*/  UMOV UR27, 0x40004040 ;  /* 0x40004040001b7882 */ /* 0x000fe20000000000 */
[----:B------:R-:W-:Y:S01]  /*19d0*/  @UP0 UIADD3 UR13, UPT, UPT, UR10, 0xc000, URZ ;  /* 0x0000c0000a0d0890 */ /* 0x000fe2000fffe0ff */
[----:B------:R-:W-:Y:S01]  /*19e0*/  @UP0 UMOV UR15, URZ ;  /* 0x000000ff000f0c82 */ /* 0x000fe20008000000 */
[----:B------:R-:W-:Y:S02]  /*19f0*/  UIADD3 UR20, UP0, UPT, UR26, 0x4000080, URZ ;  /* 0x040000801a147890 */ /* 0x000fe4000ff1e0ff */
[----:B------:R-:W-:Y:S02]  /*1a00*/  ULOP3.LUT UR26, UR26, 0x4000000, URZ, 0xfc, !UPT ;  /* 0x040000001a1a7892 */ /* 0x000fe4000f8efcff */
[----:B------:R-:W-:-:S02]  /*1a10*/  UIADD3.X UR21, UPT, UPT, UR4, 0x40004040, URZ, UP0, !UPT ;  /* 0x4000404004157890 */ /* 0x000fc400087fe4ff */
[----:B------:R-:W-:Y:S02]  /*1a20*/  UIADD3 UR24, UP0, UPT, UR22, 0x2, URZ ;  /* 0x0000000216187890 */ /* 0x000fe4000ff1e0ff */
[----:B------:R-:W-:Y:S01]  /*1a30*/  UIADD3.64 UR32, UPT, UPT, UR20, 0x80, URZ ;  /* 0x0000008014207897 */ /* 0x000fe2000fffe0ff */
[----:B------:R2:W-:Y:S01]  /*1a40*/  @UP1 UTMALDG.2D [UR28], [UR6] ;  /* 0x0000001c060015b4 */ /* 0x0005e20008008000 */
[----:B------:R-:W-:Y:S02]  /*1a50*/  UIADD3.X UR25, UPT, UPT, UR4, 0x40004040, URZ, UP0, !UPT ;  /* 0x4000404004197890 */ /* 0x000fe400087fe4ff */
[----:B------:R-:W-:Y:S02]  /*1a60*/  UIADD3.64 UR34, UPT, UPT, UR20, 0x100, URZ ;  /* 0x0000010014227897 */ /* 0x000fe4000fffe0ff */
[----:B------:R-:W-:Y:S02]  /*1a70*/  UIADD3.64 UR36, UPT, UPT, UR20, 0x180, URZ ;  /* 0x0000018014247897 */ /* 0x000fe4000fffe0ff */
[----:B------:R-:W-:Y:S01]  /*1a80*/  UIADD3.64 UR38, UPT, UPT, UR20, 0x200, URZ ;  /* 0x0000020014267897 */ /* 0x000fe2000fffe0ff */
[----:B------:R3:W-:Y:S06]  /*1a90*/  MEMBAR.ALL.CTA ;  /* 0x0000000000007992 */ /* 0x0007ec0000008000 */
[----:B---3--:R-:W3:Y:S01]  /*1aa0*/  FENCE.VIEW.ASYNC.S ;  /* 0x00000000000073c6 */ /* 0x008ee20000000000 */
[----:B------:R-:W-:-:S02]  /*1ab0*/  UIADD3.64 UR40, UPT, UPT, UR20, 0x280, URZ ;  /* 0x0000028014287897 */ /* 0x000fc4000fffe0ff */
[----:B------:R-:W-:Y:S02]  /*1ac0*/  UIADD3.64 UR42, UPT, UPT, UR20, 0x300, URZ ;  /* 0x00000300142a7897 */ /* 0x000fe4000fffe0ff */
[----:B------:R-:W-:Y:S02]  /*1ad0*/  UIADD3.64 UR44, UPT, UPT, UR24, 0x2, URZ ;  /* 0x00000002182c7897 */ /* 0x000fe4000fffe0ff */
[----:B------:R-:W-:Y:S02]  /*1ae0*/  UIADD3.64 UR46, UPT, UPT, UR24, 0x4, URZ ;  /* 0x00000004182e7897 */ /* 0x000fe4000fffe0ff */
[----:B------:R-:W-:Y:S02]  /*1af0*/  UIADD3.64 UR48, UPT, UPT, UR24, 0x1fe, URZ ;  /* 0x000001fe18307897 */ /* 0x000fe4000fffe0ff */
[----:B------:R-:W-:Y:S02]  /*1b00*/  UIADD3.64 UR50, UPT, UPT, UR24, 0x200, URZ ;  /* 0x0000020018327897 */ /* 0x000fe4000fffe0ff */
[----:B------:R-:W-:-:S02]  /*1b10*/  UIADD3.64 UR52, UPT, UPT, UR24, 0x202, URZ ;  /* 0x0000020218347897 */ /* 0x000fc4000fffe0ff */
[----:B------:R-:W-:Y:S02]  /*1b20*/  UIADD3.64 UR54, UPT, UPT, UR24, 0x204, URZ ;  /* 0x0000020418367897 */ /* 0x000fe4000fffe0ff */
[----:B------:R-:W-:Y:S01]  /*1b30*/  UISETP.NE.U32.AND UP0, UPT, UR18, URZ, UPT ;  /* 0x000000ff1200728c */ /* 0x000fe2000bf05070 */
[----:B---3--:R-:W-:Y:S06]  /*1b40*/  BAR.SYNC.DEFER_BLOCKING 0x0 ;  /* 0x0000000000007b1d */ /* 0x008fec0000010000 */
[----:B------:R2:W-:Y:S02]  /*1b50*/  @UP2 UTMALDG.2D [UR12], [UR8] ;  /* 0x0000000c080025b4 */ /* 0x0005e40008008000 */
[----:B------:R-:W-:Y:S06]  /*1b60*/  BAR.SYNC.DEFER_BLOCKING 0x0 ;  /* 0x0000000000007b1d */ /* 0x000fec0000010000 */
[----:B------:R-:W3:Y:S02]  /*1b70*/  SYNCS.PHASECHK.TRANS64.TRYWAIT P0, [UR10+0xc000], RZ ;  /* 0x00c000ffff0075a7 */ /* 0x000ee4000800110a */
[----:B--23--:R-:W-:Y:S05]  /*1b80*/  @!P0 BRA `(.L_x_54) ;  /* 0x0000000c00b88947 */ /* 0x00cfea0003800000 */
.L_x_66:
[----:B------:R-:W-:Y:S05]  /*1b90*/  BRA.U UP0, `(.L_x_55) ;  /* 0x0000000100647547 */ /* 0x000fea000b800000 */
[----:B------:R-:W-:Y:S01]  /*1ba0*/  UMOV UR4, 0x0 ;  /* 0x0000000000047882 */ /* 0x000fe20000000000 */
[----:B------:R-:W-:Y:S01]  /*1bb0*/  UMOV UR5, 0x4210010 ;  /* 0x0421001000057882 */ /* 0x000fe20000000000 */
[----:B------:R-:W-:Y:S01]  /*1bc0*/  UMOV UR12, 0x0 ;  /* 0x00000000000c7882 */ /* 0x000fe20000000000 */
[----:B------:R-:W-:Y:S01]  /*1bd0*/  UMOV UR13, 0x4210010 ;  /* 0x04210010000d7882 */ /* 0x000fe20000000000 */
[----:B------:R-:W-:Y:S01]  /*1be0*/  UMOV UR14, 0x0 ;  /* 0x00000000000e7882 */ /* 0x000fe20000000000 */
[----:B------:R-:W-:Y:S01]  /*1bf0*/  UMOV UR15, 0x4210010 ;  /* 0x04210010000f7882 */ /* 0x000fe20000000000 */
[----:B------:R2:W-:Y:S01]  /*1c00*/  UTCHMMA gdesc[UR22], gdesc[UR26], tmem[UR19], tmem[UR4], idesc[UR5], !UPT ;  /* 0x00ff041a160075ea */ /* 0x0005e2000f800013 */
[----:B------:R-:W-:Y:S01]  /*1c10*/  UMOV UR28, 0x0 ;  /* 0x00000000001c7882 */ /* 0x000fe20000000000 */
[----:B------:R-:W-:Y:S01]  /*1c20*/  UMOV UR29, 0x4210010 ;  /* 0x04210010001d7882 */ /* 0x000fe20000000000 */
[----:B------:R2:W-:Y:S01]  /*1c30*/  UTCHMMA gdesc[UR24], gdesc[UR20], tmem[UR19], tmem[UR12], idesc[UR13], UPT ;  /* 0x00ff0c14180075ea */ /* 0x0005e2000b800013 */
        /* <DEDUP_REMOVED lines=12> */
[----:B------:R2:W-:Y:S01]  /*1d00*/  UTCHMMA gdesc[UR52], gdesc[UR40], tmem[UR19], tmem[UR60], idesc[UR61], UPT ;  /* 0x00ff3c28340075ea */ /* 0x0005e2000b800013 */
[----:B------:R2:W-:Y:S01]  /*1d10*/  UTCHMMA gdesc[UR54], gdesc[UR42], tmem[UR19], tmem[UR62], idesc[UR63], UPT ;  /* 0x00ff3e2a360075ea */ /* 0x0005e2000b800013 */
[----:B------:R-:W-:Y:S01]  /*1d20*/  NOP ;  /* 0x0000000000007918 */ /* 0x000fe20000000000 */
.L_x_55:
[----:B------:R-:W-:Y:S01]  /*1d30*/  ELECT P0, URZ, PT ;  /* 0x0000000000ff782f */ /* 0x000fe20003800000 */
[----:B--2---:R-:W-:-:S03]  /*1d40*/  UIADD3 UR4, UPT, UPT, UR10, 0xc010, URZ ;  /* 0x0000c0100a047890 */ /* 0x004fc6000fffe0ff */
[----:B------:R-:W-:Y:S01]  /*1d50*/  ISETP.LT.U32.AND P0, PT, R68, 0x20, P0 ;  /* 0x000000204400780c */ /* 0x000fe20000701070 */
[----:B------:R-:W-:-:S12]  /*1d60*/  UMOV UR5, URZ ;  /* 0x000000ff00057c82 */ /* 0x000fd80008000000 */
[----:B------:R-:W-:Y:S01]  /*1d70*/  VOTEU.ANY UP0, P0 ;  /* 0x0000000000ff7886 */ /* 0x000fe20000000100 */
[----:B------:R-:W-:Y:S01]  /*1d80*/  VOTEU.ANY UP1, P0 ;  /* 0x0000000000ff7886 */ /* 0x000fe20000020100 */
[----:B------:R-:W-:-:S03]  /*1d90*/  ISETP.GE.U32.AND P0, PT, R12, 0x81, PT ;  /* 0x000000810c00780c */ /* 0x000fc60003f06070 */
[----:B------:R-:W-:Y:S02]  /*1da0*/  @UP0 UMOV UR12, UR4 ;  /* 0x00000004000c0c82 */ /* 0x000fe40008000000 */
[----:B------:R2:W-:Y:S01]  /*1db0*/  @UP1 UTCBAR [UR12], URZ ;  /* 0x000000ff0c0013e9 */ /* 0x0005e200080000ff */
[----:B------:R-:W-:Y:S06]  /*1dc0*/  BAR.SYNC.DEFER_BLOCKING 0x0 ;  /* 0x0000000000007b1d */ /* 0x000fec0000010000 */
[----:B------:R-:W3:Y:S02]  /*1dd0*/  SYNCS.PHASECHK.TRANS64.TRYWAIT P1, [UR10+0xc010], RZ ;  /* 0x00c010ffff0075a7 */ /* 0x000ee4000802110a */
[----:B--23--:R-:W-:Y:S05]  /*1de0*/  @!P1 BRA `(.L_x_56) ;  /* 0x0000000c002c9947 */ /* 0x00cfea0003800000 */
.L_x_67:
[----:B------:R-:W-:Y:S05]  /*1df0*/  @!P0 BRA `(.L_x_53) ;  /* 0x0000000400208947 */ /* 0x000fea0003800000 */
[----:B------:R-:W-:Y:S01]  /*1e00*/  IMAD.MOV.U32 R2, RZ, RZ, 0x1 ;  /* 0x00000001ff027424 */ /* 0x000fe200078e00ff */
[----:B------:R-:W2:Y:S01]  /*1e10*/  LDCU UR68, c[0x0][0x3a0] ;  /* 0x00007400ff4477ac */ /* 0x000ea20008000800 */
[----:B------:R-:W-:-:S05]  /*1e20*/  UMOV UR15, 0x80 ;  /* 0x00000080000f7882 */ /* 0x000fca0000000000 */
.L_x_60:
[----:B------:R-:W-:Y:S01]  /*1e30*/  BAR.SYNC.DEFER_BLOCKING 0x0 ;  /* 0x0000000000007b1d */ /* 0x000fe20000010000 */
[----:B------:R-:W-:Y:S01]  /*1e40*/  ELECT P1, URZ, PT ;  /* 0x0000000000ff782f */ /* 0x000fe20003820000 */
[----:B-----5:R-:W-:Y:S01]  /*1e50*/  @!P3 IMAD.MOV.U32 R3, RZ, RZ, 0xc000 ;  /* 0x0000c000ff03b424 */ /* 0x020fe200078e00ff */
[----:B------:R-:W-:Y:S02]  /*1e60*/  ULOP3.LUT UR12, UR18, 0x1, URZ, 0xc0, !UPT ;  /* 0x00000001120c7892 */ /* 0x000fe4000f8ec0ff */
[C---:B------:R-:W-:Y:S02]  /*1e70*/  ISETP.LT.U32.AND P1, PT, R68.reuse, 0x40, P1 ;  /* 0x000000404400780c */ /* 0x040fe40000f21070 */
[----:B------:R-:W-:Y:S01]  /*1e80*/  ELECT P0, URZ, PT ;  /* 0x0000000000ff782f */ /* 0x000fe20003800000 */
[----:B------:R-:W-:Y:S02]  /*1e90*/  ULEA UR13, UR12, UR10, 0xd ;  /* 0x0000000a0c0d7291 */ /* 0x000fe4000f8e68ff */
[----:B------:R-:W-:Y:S01]  /*1ea0*/  ULEA UR30, UR12, UR15, 0x6 ;  /* 0x0000000f0c1e7291 */ /* 0x000fe2000f8e30ff */
[----:B------:R-:W-:Y:S01]  /*1eb0*/  ISETP.LT.U32.AND P0, PT, R68, 0x40, P0 ;  /* 0x000000404400780c */ /* 0x000fe20000701070 */
[----:B------:R-:W-:-:S02]  /*1ec0*/  ULEA UR14, UR12, UR11, 0x6 ;  /* 0x0000000b0c0e7291 */ /* 0x000fc4000f8e30ff */
[----:B------:R-:W-:-:S04]  /*1ed0*/  ULEA UR12, UR12, UR13, 0xd ;  /* 0x0000000d0c0c7291 */ /* 0x000fc8000f8e68ff */
[----:B------:R-:W-:-:S05]  /*1ee0*/  VOTEU.ANY UP0, P1 ;  /* 0x0000000000ff7886 */ /* 0x000fca0000800100 */
[----:B------:R-:W-:Y:S01]  /*1ef0*/  @UP0 UIADD3 UR28, UPT, UPT, UR13, 0x8000, URZ ;  /* 0x000080000d1c0890 */ /* 0x000fe2000fffe0ff */
[----:B------:R3:W-:Y:S01]  /*1f00*/  @!P3 SYNCS.ARRIVE.TRANS64 RZ, [UR10+0xc000], R3 ;  /* 0x00c00003ffffb9a7 */ /* 0x0007e2000800000a */
[----:B------:R-:W-:Y:S01]  /*1f10*/  @UP0 UIADD3 UR29, UPT, UPT, UR10, 0xc000, URZ ;  /* 0x0000c0000a1d0890 */ /* 0x000fe2000fffe0ff */
[----:B------:R-:W-:Y:S01]  /*1f20*/  VOTEU.ANY UP0, P1 ;  /* 0x0000000000ff7886 */ /* 0x000fe20000800100 */
[----:B------:R-:W-:Y:S01]  /*1f30*/  BAR.SYNC.DEFER_BLOCKING 0x0 ;  /* 0x0000000000007b1d */ /* 0x000fe20000010000 */
[----:B---3--:R-:W-:-:S05]  /*1f40*/  IMAD.U32 R3, R2, -0x80000000, RZ ;  /* 0x8000000002037824 */ /* 0x008fca00078e00ff */
[----:B------:R-:W-:-:S05]  /*1f50*/  VOTEU.ANY UP1, P0 ;  /* 0x0000000000ff7886 */ /* 0x000fca0000020100 */
[----:B------:R-:W-:Y:S01]  /*1f60*/  @UP1 UIADD3 UR13, UPT, UPT, UR10, 0xc000, URZ ;  /* 0x0000c0000a0d1890 */ /* 0x000fe2000fffe0ff */
[----:B------:R-:W-:Y:S01]  /*1f70*/  VOTEU.ANY UP1, P0 ;  /* 0x0000000000ff7886 */ /* 0x000fe20000020100 */
[----:B------:R3:W-:Y:S01]  /*1f80*/  @UP0 UTMALDG.2D [UR28], [UR6] ;  /* 0x0000001c060005b4 */ /* 0x0007e20008008000 */
[----:B------:R-:W-:Y:S01]  /*1f90*/  UISETP.NE.U32.AND UP0, UPT, UR18, URZ, UPT ;  /* 0x000000ff1200728c */ /* 0x000fe2000bf05070 */
[----:B------:R4:W-:Y:S06]  /*1fa0*/  MEMBAR.ALL.CTA ;  /* 0x0000000000007992 */ /* 0x0009ec0000008000 */
[----:B----4-:R-:W4:Y:S02]  /*1fb0*/  FENCE.VIEW.ASYNC.S ;  /* 0x00000000000073c6 */ /* 0x010f240000000000 */
[----:B----4-:R-:W-:Y:S06]  /*1fc0*/  BAR.SYNC.DEFER_BLOCKING 0x0 ;  /* 0x0000000000007b1d */ /* 0x010fec0000010000 */
[----:B------:R3:W-:Y:S02]  /*1fd0*/  @UP1 UTMALDG.2D [UR12], [UR8] ;  /* 0x0000000c080015b4 */ /* 0x0007e40008008000 */
[----:B------:R-:W-:Y:S06]  /*1fe0*/  BAR.SYNC.DEFER_BLOCKING 0x0 ;  /* 0x0000000000007b1d */ /* 0x000fec0000010000 */
[----:B------:R-:W4:Y:S02]  /*1ff0*/  SYNCS.PHASECHK.TRANS64.TRYWAIT P0, [UR10+0xc000], R3 ;  /* 0x00c00003ff0075a7 */ /* 0x000f24000800110a */
[----:B---34-:R-:W-:Y:S05]  /*2000*/  @!P0 BRA `(.L_x_57) ;  /* 0x0000000800b08947 */ /* 0x018fea0003800000 */
.L_x_68:
[----:B------:R-:W-:Y:S05]  /*2010*/  BRA.U UP0, `(.L_x_58) ;  /* 0x0000000100647547 */ /* 0x000fea000b800000 */
[----:B------:R-:W-:Y:S01]  /*2020*/  UMOV UR12, 0x0 ;  /* 0x00000000000c7882 */ /* 0x000fe20000000000 */
[----:B------:R-:W-:Y:S01]  /*2030*/  UMOV UR13, 0x4210010 ;  /* 0x04210010000d7882 */ /* 0x000fe20000000000 */
[----:B------:R-:W-:Y:S01]  /*2040*/  UMOV UR28, 0x0 ;  /* 0x00000000001c7882 */ /* 0x000fe20000000000 */
[----:B------:R-:W-:Y:S01]  /*2050*/  UMOV UR29, 0x4210010 ;  /* 0x04210010001d7882 */ /* 0x000fe20000000000 */
        /* <DEDUP_REMOVED lines=21> */
.L_x_58:
[----:B------:R-:W-:-:S04]  /*21b0*/  ELECT P0, URZ, PT ;  /* 0x0000000000ff782f */ /* 0x000fc80003800000 */
[----:B------:R-:W-:-:S13]  /*21c0*/  ISETP.LT.U32.AND P0, PT, R68, 0x20, P0 ;  /* 0x000000204400780c */ /* 0x000fda0000701070 */
[----:B------:R-:W-:Y:S01]  /*21d0*/  VOTEU.ANY UP0, P0 ;  /* 0x0000000000ff7886 */ /* 0x000fe20000000100 */
[----:B------:R-:W-:-:S04]  /*21e0*/  VOTEU.ANY UP1, P0 ;  /* 0x0000000000ff7886 */ /* 0x000fc80000020100 */
[----:B---3--:R-:W-:Y:S02]  /*21f0*/  @UP0 UMOV UR12, UR4 ;  /* 0x00000004000c0c82 */ /* 0x008fe40008000000 */
[----:B------:R3:W-:Y:S01]  /*2200*/  @UP1 UTCBAR [UR12], URZ ;  /* 0x000000ff0c0013e9 */ /* 0x0007e200080000ff */
[----:B------:R-:W-:Y:S06]  /*2210*/  BAR.SYNC.DEFER_BLOCKING 0x0 ;  /* 0x0000000000007b1d */ /* 0x000fec0000010000 */
[----:B------:R-:W4:Y:S02]  /*2220*/  SYNCS.PHASECHK.TRANS64.TRYWAIT P0, [UR10+0xc010], R3 ;  /* 0x00c01003ff0075a7 */ /* 0x000f24000800110a */
[----:B---34-:R-:W-:Y:S05]  /*2230*/  @!P0 BRA `(.L_x_59) ;  /* 0x0000000800308947 */ /* 0x018fea0003800000 */
.L_x_69:
[----:B------:R-:W-:Y:S01]  /*2240*/  UIADD3 UR15, UPT, UPT, UR15, 0x80, URZ ;  /* 0x000000800f0f7890 */ /* 0x000fe2000fffe0ff */
[----:B------:R-:W-:-:S03]  /*2250*/  LOP3.LUT R2, R2, 0x1, RZ, 0x3c, !PT ;  /* 0x0000000102027812 */ /* 0x000fc600078e3cff */
[----:B--2---:R-:W-:-:S09]  /*2260*/  UISETP.GE.AND UP0, UPT, UR15, UR68, UPT ;  /* 0x000000440f00728c */ /* 0x004fd2000bf06270 */
[----:B------:R-:W-:Y:S05]  /*2270*/  BRA.U !UP0, `(.L_x_60) ;  /* 0xfffffff908ec7547 */ /* 0x000fea000b83ffff */
.L_x_53:
[----:B---34-:R-:W-:Y:S06]  /*2280*/  BAR.SYNC.DEFER_BLOCKING 0x0 ;  /* 0x0000000000007b1d */ /* 0x018fec0000010000 */
[----:B------:R-:W-:Y:S04]  /*2290*/  BSSY.RECONVERGENT B4, `(.L_x_61) ;  /* 0x0000004000047945 */ /* 0x000fe80003800200 */
[----:B------:R-:W-:Y:S05]  /*22a0*/  @P3 BRA `(.L_x_62) ;  /* 0x0000000000083947 */ /* 0x000fea0003800000 */
[----:B------:R-:W3:Y:S02]  /*22b0*/  SYNCS.CCTL.IV [UR10+0xc000] ;  /* 0x00c00000ff0079b1 */ /* 0x000ee4000800000a */
[----:B---3--:R-:W3:Y:S02]  /*22c0*/  SYNCS.CCTL.IV [UR10+0xc010] ;  /* 0x00c01000ff0079b1 */ /* 0x008ee4000800000a */
.L_x_62:
[----:B--2---:R-:W-:Y:S05]  /*22d0*/  BSYNC.RECONVERGENT B4 ;  /* 0x0000000000047941 */ /* 0x004fea0003800200 */
.L_x_61:
[----:B------:R-:W-:Y:S01]  /*22e0*/  USHF.L.U32 UR4, UR18, 0x15, URZ ;  /* 0x0000001512047899 */ /* 0x000fe200080006ff */
[C---:B------:R-:W-:Y:S01]  /*22f0*/  IMAD.SHL.U32 R4, R0.reuse, 0x80, RZ ;  /* 0x0000008000047824 */ /* 0x040fe200078e00ff */
[----:B------:R-:W-:Y:S01]  /*2300*/  ELECT P0, URZ, PT ;  /* 0x0000000000ff782f */ /* 0x000fe20003800000 */
[C---:B------:R-:W-:Y:S01]  /*2310*/  IMAD.SHL.U32 R2, R0.reuse, 0x40, RZ ;  /* 0x0000004000027824 */ /* 0x040fe200078e00ff */
[----:B------:R-:W-:Y:S01]  /*2320*/  ULOP3.LUT UR4, UR4, 0x600000, URZ, 0xc0, !UPT ;  /* 0x0060000004047892 */ /* 0x000fe2000f8ec0ff */
[----:B-----5:R-:W-:Y:S01]  /*2330*/  IMAD.SHL.U32 R3, R0, 0x10, RZ ;  /* 0x0000001000037824 */ /* 0x020fe200078e00ff */
[----:B------:R-:W-:Y:S01]  /*2340*/  LOP3.LUT R5, R4, 0x780, RZ, 0xc0, !PT ;  /* 0x0000078004057812 */ /* 0x000fe200078ec0ff */
[----:B------:R-:W-:Y:S01]  /*2350*/  IMAD.SHL.U32 R0, R0, 0x200, RZ ;  /* 0x0000020000007824 */ /* 0x000fe200078e00ff */
[----:B------:R-:W-:Y:S01]  /*2360*/  LOP3.LUT R2, R2, 0x1800, RZ, 0xc0, !PT ;  /* 0x0000180002027812 */ /* 0x000fe200078ec0ff */
[----:B------:R-:W-:Y:S01]  /*2370*/  UIADD3 UR4, UPT, UPT, UR19, UR4, URZ ;  /* 0x0000000413047290 */ /* 0x000fe2000fffe0ff */
[----:B------:R-:W-:Y:S01]  /*2380*/  ISETP.LT.U32.AND P0, PT, R68, 0x40, P0 ;  /* 0x000000404400780c */ /* 0x000fe20000701070 */
[----:B------:R-:W-:Y:S01]  /*2390*/  ULOP3.LUT UR18, UR18, 0x1, URZ, 0xc0, !UPT ;  /* 0x0000000112127892 */ /* 0x000fe2000f8ec0ff */
[----:B------:R-:W-:Y:S01]  /*23a0*/  LOP3.LUT R5, R5, 0x2000, R0, 0xf8, !PT ;  /* 0x0000200005057812 */ /* 0x000fe200078ef800 */
[----:B------:R-:W-:Y:S01]  /*23b0*/  UMOV UR6, UR31 ;  /* 0x0000001f00067c82 */ /* 0x000fe20008000000 */
[----:B------:R-:W-:Y:S01]  /*23c0*/  LOP3.LUT R2, R2, 0x70, R3, 0xf8, !PT ;  /* 0x0000007002027812 */ /* 0x000fe200078ef803 */
[----:B------:R-:W-:-:S03]  /*23d0*/  ULEA UR5, UR18, UR11, 0x6 ;  /* 0x0000000b12057291 */ /* 0x000fc6000f8e30ff */
[----:B------:R-:W-:Y:S02]  /*23e0*/  LOP3.LUT R0, R5, R2, RZ, 0xfc, !PT ;  /* 0x0000000205007212 */ /* 0x000fe400078efcff */
[----:B------:R-:W-:Y:S01]  /*23f0*/  LDTM.16dp32bit_t0_t15.x64 R4, tmem[UR4] ;  /* 0x00000004000479ee */ /* 0x000fe20008b00000 */
[----:B------:R-:W2:Y:S01]  /*2400*/  LDTM.16dp32bit_t16_t31.x64 R4, tmem[UR4+0x40] ;  /* 0x00004004000479ee */ /* 0x000ea20008b20000 */
[----:B------:R-:W-:Y:S01]  /*2410*/  NOP ;  /* 0x0000000000007918 */ /* 0x000fe20000000000 */
[C---:B------:R-:W-:Y:S01]  /*2420*/  LOP3.LUT R2, R0.reuse, 0x10, RZ, 0x3c, !PT ;  /* 0x0000001000027812 */ /* 0x040fe200078e3cff */
[----:B------:R-:W-:Y:S01]  /*2430*/  ULEA UR4, UR18, UR10, 0xd ;  /* 0x0000000a12047291 */ /* 0x000fe2000f8e68ff */
[----:B------:R-:W-:Y:S01]  /*2440*/  LOP3.LUT R3, R0, 0x20, RZ, 0x3c, !PT ;  /* 0x0000002000037812 */ /* 0x000fe200078e3cff */
[----:B--2---:R-:W-:Y:S01]  /*2450*/  VOTEU.ANY UP1, P0 ;  /* 0x0000000000ff7886 */ /* 0x004fe20000020100 */
[----:B------:R-:W-:Y:S01]  /*2460*/  VOTEU.ANY UP0, P0 ;  /* 0x0000000000ff7886 */ /* 0x000fe20000000100 */
[----:B------:R-:W-:-:S02]  /*2470*/  F2FP.F16.F32.PACK_AB R4, R5, R4 ;  /* 0x000000040504723e */ /* 0x000fc400000000ff */
[----:B------:R-:W-:Y:S02]  /*2480*/  F2FP.F16.F32.PACK_AB R5, R7, R6 ;  /* 0x000000060705723e */ /* 0x000fe400000000ff */
[----:B------:R-:W-:Y:S02]  /*2490*/  F2FP.F16.F32.PACK_AB R12, R13, R12 ;  /* 0x0000000c0d0c723e */ /* 0x000fe400000000ff */
[----:B------:R-:W-:Y:S02]  /*24a0*/  F2FP.F16.F32.PACK_AB R6, R9, R8 ;  /* 0x000000080906723e */ /* 0x000fe400000000ff */
[----:B------:R-:W-:Y:S02]  /*24b0*/  F2FP.F16.F32.PACK_AB R7, R11, R10 ;  /* 0x0000000a0b07723e */ /* 0x000fe400000000ff */
[----:B------:R-:W-:Y:S02]  /*24c0*/  F2FP.F16.F32.PACK_AB R13, R15, R14 ;  /* 0x0000000e0f0d723e */ /* 0x000fe400000000ff */
[----:B------:R-:W-:Y:S01]  /*24d0*/  F2FP.F16.F32.PACK_AB R20, R21, R20 ;  /* 0x000000141514723e */ /* 0x000fe200000000ff */
[----:B---3--:R2:W-:Y:S01]  /*24e0*/  STS.128 [R0+UR10], R4 ;  /* 0x0000000400007988 */ /* 0x0085e20008000c0a */
[----:B------:R-:W-:-:S02]  /*24f0*/  F2FP.F16.F32.PACK_AB R14, R17, R16 ;  /* 0x00000010110e723e */ /* 0x000fc400000000ff */
[----:B------:R-:W-:Y:S02]  /*2500*/  F2FP.F16.F32.PACK_AB R15, R19, R18 ;  /* 0x00000012130f723e */ /* 0x000fe400000000ff */
[----:B------:R-:W-:Y:S02]  /*2510*/  F2FP.F16.F32.PACK_AB R21, R23, R22 ;  /* 0x000000161715723e */ /* 0x000fe400000000ff */
[----:B------:R-:W-:Y:S01]  /*2520*/  F2FP.F16.F32.PACK_AB R28, R29, R28 ;  /* 0x0000001c1d1c723e */ /* 0x000fe200000000ff */
[----:B------:R2:W-:Y:S01]  /*2530*/  STS.128 [R2+UR10], R12 ;  /* 0x0000000c02007988 */ /* 0x0005e20008000c0a */
[----:B------:R-:W-:Y:S02]  /*2540*/  F2FP.F16.F32.PACK_AB R22, R25, R24 ;  /* 0x000000181916723e */ /* 0x000fe400000000ff */
[----:B------:R-:W-:Y:S02]  /*2550*/  F2FP.F16.F32.PACK_AB R23, R27, R26 ;  /* 0x0000001a1b17723e */ /* 0x000fe400000000ff */
[----:B------:R-:W-:-:S02]  /*2560*/  F2FP.F16.F32.PACK_AB R29, R31, R30 ;  /* 0x0000001e1f1d723e */ /* 0x000fc400000000ff */
[----:B------:R-:W-:Y:S01]  /*2570*/  F2FP.F16.F32.PACK_AB R36, R37, R36 ;  /* 0x000000242524723e */ /* 0x000fe200000000ff */
[----:B------:R2:W-:Y:S01]  /*2580*/  STS.128 [R3+UR10], R20 ;  /* 0x0000001403007988 */ /* 0x0005e20008000c0a */
[----:B------:R-:W-:Y:S02]  /*2590*/  F2FP.F16.F32.PACK_AB R30, R33, R32 ;  /* 0x00000020211e723e */ /* 0x000fe400000000ff */
[----:B------:R-:W-:Y:S02]  /*25a0*/  F2FP.F16.F32.PACK_AB R31, R35, R34 ;  /* 0x00000022231f723e */ /* 0x000fe400000000ff */
[----:B------:R-:W-:Y:S02]  /*25b0*/  F2FP.F16.F32.PACK_AB R37, R39, R38 ;  /* 0x000000262725723e */ /* 0x000fe400000000ff */
[----:B------:R-:W-:Y:S02]  /*25c0*/  F2FP.F16.F32.PACK_AB R44, R45, R44 ;  /* 0x0000002c2d2c723e */ /* 0x000fe400000000ff */
[----:B------:R-:W-:-:S02]  /*25d0*/  LOP3.LUT R8, R0, 0x30, RZ, 0x3c, !PT ;  /* 0x0000003000087812 */ /* 0x000fc400078e3cff */
[----:B------:R-:W-:Y:S02]  /*25e0*/  F2FP.F16.F32.PACK_AB R38, R41, R40 ;  /* 0x000000282926723e */ /* 0x000fe400000000ff */
[----:B------:R-:W-:Y:S01]  /*25f0*/  F2FP.F16.F32.PACK_AB R39, R43, R42 ;  /* 0x0000002a2b27723e */ /* 0x000fe200000000ff */
[----:B------:R2:W-:Y:S01]  /*2600*/  STS.128 [R8+UR10], R28 ;  /* 0x0000001c08007988 */ /* 0x0005e20008000c0a */
[----:B------:R-:W-:Y:S02]  /*2610*/  F2FP.F16.F32.PACK_AB R45, R47, R46 ;  /* 0x0000002e2f2d723e */ /* 0x000fe400000000ff */
[----:B------:R-:W-:Y:S02]  /*2620*/  F2FP.F16.F32.PACK_AB R52, R53, R52 ;  /* 0x000000343534723e */ /* 0x000fe400000000ff */
[----:B------:R-:W-:Y:S02]  /*2630*/  LOP3.LUT R9, R0, 0x40, RZ, 0x3c, !PT ;  /* 0x0000004000097812 */ /* 0x000fe400078e3cff */
[----:B------:R-:W-:-:S02]  /*2640*/  F2FP.F16.F32.PACK_AB R46, R49, R48 ;  /* 0x00000030312e723e */ /* 0x000fc400000000ff */
[----:B------:R-:W-:Y:S01]  /*2650*/  F2FP.F16.F32.PACK_AB R47, R51, R50 ;  /* 0x00000032332f723e */ /* 0x000fe200000000ff */
[----:B------:R2:W-:Y:S01]  /*2660*/  STS.128 [R9+UR10], R36 ;  /* 0x0000002409007988 */ /* 0x0005e20008000c0a */
[----:B------:R-:W-:Y:S02]  /*2670*/  F2FP.F16.F32.PACK_AB R53, R55, R54 ;  /* 0x000000363735723e */ /* 0x000fe400000000ff */
[----:B------:R-:W-:Y:S02]  /*2680*/  F2FP.F16.F32.PACK_AB R60, R61, R60 ;  /* 0x0000003c3d3c723e */ /* 0x000fe400000000ff */
[----:B------:R-:W-:Y:S02]  /*2690*/  LOP3.LUT R10, R0, 0x50, RZ, 0x3c, !PT ;  /* 0x00000050000a7812 */ /* 0x000fe400078e3cff */
[----:B------:R-:W-:Y:S02]  /*26a0*/  F2FP.F16.F32.PACK_AB R54, R57, R56 ;  /* 0x000000383936723e */ /* 0x000fe400000000ff */
[----:B------:R-:W-:Y:S01]  /*26b0*/  F2FP.F16.F32.PACK_AB R55, R59, R58 ;  /* 0x0000003a3b37723e */ /* 0x000fe200000000ff */
[----:B------:R2:W-:Y:S01]  /*26c0*/  STS.128 [R10+UR10], R44 ;  /* 0x0000002c0a007988 */ /* 0x0005e20008000c0a */
[----:B------:R-:W-:-:S02]  /*26d0*/  F2FP.F16.F32.PACK_AB R61, R63, R62 ;  /* 0x0000003e3f3d723e */ /* 0x000fc400000000ff */
[C---:B------:R-:W-:Y:S02]  /*26e0*/  LOP3.LUT R11, R0.reuse, 0x60, RZ, 0x3c, !PT ;  /* 0x00000060000b7812 */ /* 0x040fe400078e3cff */
[----:B------:R-:W-:Y:S02]  /*26f0*/  F2FP.F16.F32.PACK_AB R62, R65, R64 ;  /* 0x00000040413e723e */ /* 0x000fe400000000ff */
[----:B------:R-:W-:Y:S01]  /*2700*/  F2FP.F16.F32.PACK_AB R63, R67, R66 ;  /* 0x00000042433f723e */ /* 0x000fe200000000ff */
[----:B------:R2:W-:Y:S01]  /*2710*/  STS.128 [R11+UR10], R52 ;  /* 0x000000340b007988 */ /* 0x0005e20008000c0a */
[----:B------:R-:W-:-:S05]  /*2720*/  LOP3.LUT R16, R0, 0x70, RZ, 0x3c, !PT ;  /* 0x0000007000107812 */ /* 0x000fca00078e3cff */
[----:B------:R2:W-:Y:S01]  /*2730*/  STS.128 [R16+UR10], R60 ;  /* 0x0000003c10007988 */ /* 0x0005e20008000c0a */
[----:B------:R3:W-:Y:S06]  /*2740*/  MEMBAR.ALL.CTA ;  /* 0x0000000000007992 */ /* 0x0007ec0000008000 */
[----:B---3--:R-:W3:Y:S02]  /*2750*/  FENCE.VIEW.ASYNC.S ;  /* 0x00000000000073c6 */ /* 0x008ee40000000000 */
[----:B---3--:R-:W-:Y:S06]  /*2760*/  BAR.SYNC.DEFER_BLOCKING 0x0 ;  /* 0x0000000000007b1d */ /* 0x008fec0000010000 */
[----:B------:R2:W-:Y:S01]  /*2770*/  @UP1 UTMASTG.2D [UR4], [UR16] ;  /* 0x00000004100013b5 */ /* 0x0005e20008008000 */
[----:B------:R0:W-:Y:S01]  /*2780*/  UTMACMDFLUSH ;  /* 0x00000000000079b7 */ /* 0x0001e20000000000 */
[----:B------:R-:W-:-:S04]  /*2790*/  DEPBAR.LE SB0, 0x0 ;  /* 0x000080000000791a */ /* 0x000fc80000000000 */
[----:B------:R-:W-:Y:S08]  /*27a0*/  BAR.SYNC.DEFER_BLOCKING 0x0 ;  /* 0x0000000000007b1d */ /* 0x000ff00000010000 */
[----:B------:R-:W-:Y:S06]  /*27b0*/  BAR.SYNC.DEFER_BLOCKING 0x0 ;  /* 0x0000000000007b1d */ /* 0x000fec0000010000 */
[----:B--2---:R-:W-:Y:S05]  /*27c0*/  @P2 BRA `(.L_x_63) ;  /* 0x0000000000a02947 */ /* 0x004fea0003800000 */
[----:B------:R-:W2:Y:S01]  /*27d0*/  S2UR UR5, SR_CgaCtaId ;  /* 0x00000000000579c3 */ /* 0x000ea20000008800 */
[----:B------:R-:W-:Y:S01]  /*27e0*/  NOP ;  /* 0x0000000000007918 */ /* 0x000fe20000000000 */
[----:B------:R-:W-:Y:S01]  /*27f0*/  UMOV UR4, 0x50 ;  /* 0x0000005000047882 */ /* 0x000fe20000000000 */
[----:B------:R-:W-:Y:S02]  /*2800*/  IMAD.U32 R0, RZ, RZ, UR19 ;  /* 0x00000013ff007e24 */ /* 0x000fe4000f8e00ff */
[----:B------:R-:W-:Y:S02]  /*2810*/  IMAD.MOV.U32 R3, RZ, RZ, 0xf ;  /* 0x0000000fff037424 */ /* 0x000fe400078e00ff */
[----:B------:R-:W-:Y:S01]  /*2820*/  IMAD.MOV.U32 R7, RZ, RZ, 0x1 ;  /* 0x00000001ff077424 */ /* 0x000fe200078e00ff */
[----:B------:R-:W-:-:S04]  /*2830*/  LOP3.LUT R0, R0, 0xffff, RZ, 0xc0, !PT ;  /* 0x0000ffff00007812 */ /* 0x000fc800078ec0ff */
[----:B------:R-:W-:-:S05]  /*2840*/  SHF.R.U32.HI R0, RZ, 0x5, R0 ;  /* 0x00000005ff007819 */ /* 0x000fca0000011600 */
[----:B------:R-:W-:Y:S01]  /*2850*/  VIADD R2, R0, 0x10 ;  /* 0x0000001000027836 */ /* 0x000fe20000000000 */
[----:B------:R-:W-:Y:S01]  /*2860*/  SHF.L.U32 R0, R3, R0, RZ ;  /* 0x0000000003007219 */ /* 0x000fe200000006ff */
[----:B--2---:R-:W-:-:S03]  /*2870*/  ULEA UR6, UR5, UR4, 0x18 ;  /* 0x0000000405067291 */ /* 0x004fc6000f8ec0ff */
[----:B------:R-:W-:-:S04]  /*2880*/  SHF.L.U32 R3, R7, R2, RZ ;  /* 0x0000000207037219 */ /* 0x000fc800000006ff */
[----:B------:R-:W-:Y:S02]  /*2890*/  LOP3.LUT R0, R3, R0, RZ, 0xfc, !PT ;  /* 0x0000000003007212 */ /* 0x000fe400078efcff */
[----:B------:R-:W2:Y:S02]  /*28a0*/  LDS R5, [UR6] ;  /* 0x00000006ff057984 */ /* 0x000ea40008000800 */
[C---:B------:R-:W-:Y:S02]  /*28b0*/  LOP3.LUT R2, R0.reuse, 0xffff, RZ, 0xc0, !PT ;  /* 0x0000ffff00027812 */ /* 0x040fe400078ec0ff */
[----:B--2---:R-:W-:-:S04]  /*28c0*/  LOP3.LUT R3, R0, 0xffff, R5, 0x80, !PT ;  /* 0x0000ffff00037812 */ /* 0x004fc800078e8005 */
[----:B------:R-:W-:-:S13]  /*28d0*/  ISETP.NE.AND P0, PT, R3, R2, PT ;  /* 0x000000020300720c */ /* 0x000fda0003f05270 */
[----:B------:R-:W-:Y:S05]  /*28e0*/  @P0 BRA `(.L_x_64) ;  /* 0x0000000000500947 */ /* 0x000fea0003800000 */
[----:B------:R-:W-:Y:S02]  /*28f0*/  SHF.R.U32.HI R5, RZ, 0x10, R5 ;  /* 0x00000010ff057819 */ /* 0x000fe40000011605 */
[----:B------:R-:W-:-:S04]  /*2900*/  SHF.R.U32.HI R2, RZ, 0x10, R0 ;  /* 0x00000010ff027819 */ /* 0x000fc80000011600 */
[----:B------:R-:W-:-:S04]  /*2910*/  LOP3.LUT R5, R5, R2, RZ, 0xc0, !PT ;  /* 0x0000000205057212 */ /* 0x000fc800078ec0ff */
[----:B------:R-:W-:-:S13]  /*2920*/  ISETP.NE.AND P0, PT, R5, R2, PT ;  /* 0x000000020500720c */ /* 0x000fda0003f05270 */
[----:B------:R-:W-:Y:S05]  /*2930*/  @P0 BRA `(.L_x_65) ;  /* 0x0000000000300947 */ /* 0x000fea0003800000 */
[----:B------:R-:W-:Y:S01]  /*2940*/  R2UR UR4, R0 ;  /* 0x00000000000472ca */ /* 0x000fe200000e0000 */
[----:B------:R-:W-:Y:S01]  /*2950*/  VOTEU.ANY UR5, UPT, PT ;  /* 0x0000000000057886 */ /* 0x000fe200038e0100 */
[----:B------:R-:W2:Y:S01]  /*2960*/  S2R R0, SR_LANEID ;  /* 0x0000000000007919 */ /* 0x000ea20000000000 */
[----:B------:R-:W-:-:S10]  /*2970*/  UFLO.U32 UR5, UR5 ;  /* 0x00000005000572bd */ /* 0x000fd400080e0000 */
[----:B------:R-:W-:-:S06]  /*2980*/  ULOP3.LUT UR4, URZ, UR4, URZ, 0x33, !UPT ;  /* 0x00000004ff047292 */ /* 0x000fcc000f8e33ff */
[----:B------:R-:W-:-:S04]  /*2990*/  IMAD.U32 R2, RZ, RZ, UR4 ;  /* 0x00000004ff027e24 */ /* 0x000fc8000f8e00ff */
[----:B------:R-:W3:Y:S02]  /*29a0*/  REDUX UR7, R2 ;  /* 0x00000000020773c4 */ /* 0x000ee40000000000 */
[----:B------:R4:W-:Y:S01]  /*29b0*/  UTCATOMSWS.AND URZ, UR4 ;  /* 0x0000000400ff79e3 */ /* 0x0009e20008000000 */
[----:B--2---:R-:W-:Y:S01]  /*29c0*/  ISETP.EQ.U32.AND P0, PT, R0, UR5, PT ;  /* 0x0000000500007c0c */ /* 0x004fe2000bf02070 */
[----:B---3--:R-:W-:-:S12]  /*29d0*/  IMAD.U32 R0, RZ, RZ, UR7 ;  /* 0x00000007ff007e24 */ /* 0x008fd8000f8e00ff */
[----:B------:R4:W-:Y:S01]  /*29e0*/  @P0 ATOMS.AND RZ, [UR6], R0 ;  /* 0x00000000ffff098c */ /* 0x0009e2000a800006 */
[----:B------:R-:W-:Y:S05]  /*29f0*/  BRA `(.L_x_63) ;  /* 0x0000000000147947 */ /* 0x000fea0003800000 */
.L_x_65:
[----:B------:R-:W-:-:S07]  /*2a00*/  MOV R2, 0x2a20 ;  /* 0x00002a2000027802 */ /* 0x000fce0000000f00 */
[----:B-1----:R-:W-:Y:S05]  /*2a10*/  CALL.REL.NOINC `($__internal_0_$__cuda_sm10x_tcgen05_guardrail_trap_col_being_dealloced_not_returned_by_alloc) ;  /* 0x0000000000447944 */ /* 0x002fea0003c00000 */
[----:B------:R-:W-:Y:S05]  /*2a20*/  BRA `(.L_x_63) ;  /* 0x0000000000087947 */ /* 0x000fea0003800000 */
.L_x_64:
[----:B------:R-:W-:-:S07]  /*2a30*/  MOV R2, 0x2a50 ;  /* 0x00002a5000027802 */ /* 0x000fce0000000f00 */
[----:B-1----:R-:W-:Y:S05]  /*2a40*/  CALL.REL.NOINC `($__internal_2_$__cuda_sm10x_tcgen05_guardrail_trap_unallocated_columns_being_dealloced) ;  /* 0x0000000000507944 */ /* 0x002fea0003c00000 */
.L_x_63:
[----:B------:R-:W-:Y:S01]  /*2a50*/  NOP ;  /* 0x0000000000007918 */ /* 0x000fe20000000000 */
[----:B----4-:R-:W-:Y:S05]  /*2a60*/  EXIT ;  /* 0x000000000000794d */ /* 0x010fea0003800000 */
.L_x_54:
[----:B------:R-:W2:Y:S02]  /*2a70*/  SYNCS.PHASECHK.TRANS64.TRYWAIT P0, [UR10+0xc000], RZ ;  /* 0x00c000ffff0075a7 */ /* 0x000ea4000800110a */
[----:B--2---:R-:W-:Y:S05]  /*2a80*/  @!P0 BRA `(.L_x_54) ;  /* 0xfffffffc00f88947 */ /* 0x004fea000383ffff */
[----:B------:R-:W-:Y:S05]  /*2a90*/  BRA `(.L_x_66) ;  /* 0xfffffff0003c7947 */ /* 0x000fea000383ffff */
.L_x_56:
[----:B------:R-:W2:Y:S02]  /*2aa0*/  SYNCS.PHASECHK.TRANS64.TRYWAIT P1, [UR10+0xc010], RZ ;  /* 0x00c010ffff0075a7 */ /* 0x000ea4000802110a */
[----:B--2---:R-:W-:Y:S05]  /*2ab0*/  @!P1 BRA `(.L_x_56) ;  /* 0xfffffffc00f89947 */ /* 0x004fea000383ffff */
[----:B------:R-:W-:Y:S05]  /*2ac0*/  BRA `(.L_x_67) ;  /* 0xfffffff000c87947 */ /* 0x000fea000383ffff */
.L_x_57:
[----:B------:R-:W3:Y:S02]  /*2ad0*/  SYNCS.PHASECHK.TRANS64.TRYWAIT P0, [UR10+0xc000], R3 ;  /* 0x00c00003ff0075a7 */ /* 0x000ee4000800110a */
[----:B---3--:R-:W-:Y:S05]  /*2ae0*/  @!P0 BRA `(.L_x_57) ;  /* 0xfffffffc00f88947 */ /* 0x008fea000383ffff */
[----:B------:R-:W-:Y:S05]  /*2af0*/  BRA `(.L_x_68) ;  /* 0xfffffff400447947 */ /* 0x000fea000383ffff */
.L_x_59:
[----:B------:R-:W3:Y:S02]  /*2b00*/  SYNCS.PHASECHK.TRANS64.TRYWAIT P0, [UR10+0xc010], R3 ;  /* 0x00c01003ff0075a7 */ /* 0x000ee4000800110a */
[----:B---3--:R-:W-:Y:S05]  /*2b10*/  @!P0 BRA `(.L_x_59) ;  /* 0xfffffffc00f88947 */ /* 0x008fea000383ffff */
[----:B------:R-:W-:Y:S05]  /*2b20*/  BRA `(.L_x_69) ;  /* 0xfffffff400c47947 */ /* 0x000fea000383ffff */
        .weak           $__internal_0_$__cuda_sm10x_tcgen05_guardrail_trap_col_being_dealloced_not_returned_by_alloc
        .type           $__internal_0_$__cuda_sm10x_tcgen05_guardrail_trap_col_being_dealloced_not_returned_by_alloc,@function
        .size           $__internal_0_$__cuda_sm10x_tcgen05_guardrail_trap_col_being_dealloced_not_returned_by_alloc,($__internal_1_$__cuda_sm10x_tcgen05_guardrail_trap_phase_invalid_during_alloc - $__internal_0_$__cuda_sm10x_tcgen05_guardrail_trap_col_being_dealloced_not_returned_by_alloc)
$__internal_0_$__cuda_sm10x_tcgen05_guardrail_trap_col_being_dealloced_not_returned_by_alloc:
[----:B------:R-:W-:Y:S05]  /*2b30*/  BPT.TRAP 0x1 ;  /* 0x000000040000795c */ /* 0x000fea0000300000 */
[----:B------:R-:W-:-:S04]  /*2b40*/  IMAD.MOV.U32 R3, RZ, RZ, 0x0 ;  /* 0x00000000ff037424 */ /* 0x000fc800078e00ff */
[----:B------:R-:W-:Y:S05]  /*2b50*/  RET.REL.NODEC R2 `(gluon_tcgen05) ;  /* 0xffffffd402287950 */ /* 0x000fea0003c3ffff */
        .weak           $__internal_1_$__cuda_sm10x_tcgen05_guardrail_trap_phase_invalid_during_alloc
        .type           $__internal_1_$__cuda_sm10x_tcgen05_guardrail_trap_phase_invalid_during_alloc,@function
        .size           $__internal_1_$__cuda_sm10x_tcgen05_guardrail_trap_phase_invalid_during_alloc,($__internal_2_$__cuda_sm10x_tcgen05_guardrail_trap_unallocated_columns_being_dealloced - $__internal_1_$__cuda_sm10x_tcgen05_guardrail_trap_phase_invalid_during_alloc)
$__internal_1_$__cuda_sm10x_tcgen05_guardrail_trap_phase_invalid_during_alloc:
[----:B------:R-:W-:Y:S05]  /*2b60*/  BPT.TRAP 0x1 ;  /* 0x000000040000795c */ /* 0x000fea0000300000 */
[----:B------:R-:W-:-:S04]  /*2b70*/  IMAD.MOV.U32 R3, RZ, RZ, 0x0 ;  /* 0x00000000ff037424 */ /* 0x000fc800078e00ff */
[----:B------:R-:W-:Y:S05]  /*2b80*/  RET.REL.NODEC R2 `(gluon_tcgen05) ;  /* 0xffffffd4021c7950 */ /* 0x000fea0003c3ffff */
        .weak           $__internal_2_$__cuda_sm10x_tcgen05_guardrail_trap_unallocated_columns_being_dealloced
        .type           $__internal_2_$__cuda_sm10x_tcgen05_guardrail_trap_unallocated_columns_being_dealloced,@function
        .size           $__internal_2_$__cuda_sm10x_tcgen05_guardrail_trap_unallocated_columns_being_dealloced,(.L_x_73 - $__internal_2_$__cuda_sm10x_tcgen05_guardrail_trap_unallocated_columns_being_dealloced)
$__internal_2_$__cuda_sm10x_tcgen05_guardrail_trap_unallocated_columns_being_dealloced:
[----:B------:R-:W-:Y:S05]  /*2b90*/  BPT.TRAP 0x1 ;  /* 0x000000040000795c */ /* 0x000fea0000300000 */
[----:B------:R-:W-:-:S04]  /*2ba0*/  IMAD.MOV.U32 R3, RZ, RZ, 0x0 ;  /* 0x00000000ff037424 */ /* 0x000fc800078e00ff */
[----:B------:R-:W-:Y:S05]  /*2bb0*/  RET.REL.NODEC R2 `(gluon_tcgen05) ;  /* 0xffffffd402107950 */ /* 0x000fea0003c3ffff */
.L_x_70:
[----:B------:R-:W-:-:S00]  /*2bc0*/  BRA `(.L_x_70) ;  /* 0xfffffffc00fc7947 */ /* 0x000fc0000383ffff */
[----:B------:R-:W-:-:S00]  /*2bd0*/  NOP ;  /* 0x0000000000007918 */ /* 0x000fc00000000000 */
        /* <DEDUP_REMOVED lines=10> */
.L_x_73:


//--------------------- .nv.shared.gluon_tcgen05  --------------------------
	.section	.nv.shared.gluon_tcgen05,"aw",@nobits
	.sectionflags	@""
	.align	16
	.zero		1024


//--------------------- .nv.shared.reserved.0     --------------------------
	.section	.nv.shared.reserved.0,"aw",@nobits
	.align	8
	.weak		__nv_reservedSMEM_offset_0_alias
	.size		__nv_reservedSMEM_offset_0_alias, 0, 64
	.other		__nv_reservedSMEM_offset_0_alias,@"STO_CUDA_RESERVED_SHARED STV_DEFAULT"
__nv_reservedSMEM_offset_0_alias:
	.zero		0
.nv.shared.reserved.0:
	.zero		64
	.weak		__nv_reservedSMEM_allocation_phase
	.type		__nv_reservedSMEM_allocation_phase,@object
	.size		__nv_reservedSMEM_allocation_phase,(.L_0 - __nv_reservedSMEM_allocation_phase)
__nv_reservedSMEM_allocation_phase:
	.zero		1
.L_0:
	.zero		7
	.weak		__nv_reservedSMEM_devtool_atexit_pc
	.type		__nv_reservedSMEM_devtool_atexit_pc,@object
	.size		__nv_reservedSMEM_devtool_atexit_pc,(__nv_reservedSMEM_allocation_mask - __nv_reservedSMEM_devtool_atexit_pc)
__nv_reservedSMEM_devtool_atexit_pc:
	.zero		8
	.weak		__nv_reservedSMEM_allocation_mask
	.type		__nv_reservedSMEM_allocation_mask,@object
	.size		__nv_reservedSMEM_allocation_mask,(.L_2 - __nv_reservedSMEM_allocation_mask)
__nv_reservedSMEM_allocation_mask:
	.zero		4
.L_2:


//--------------------- .nv.constant0.gluon_tcgen05 --------------------------
	.section	.nv.constant0.gluon_tcgen05,"a",@progbits
	.sectionflags	@""
	.align	4
.nv.constant0.gluon_tcgen05:
	.zero		976


//--------------------- SYMBOLS --------------------------

	.type		.nv.reservedSmem.offset0,@object
	.size		.nv.reservedSmem.offset0,0x4
	.type		.nv.reservedSmem.cap,@object
	.size		.nv.reservedSmem.cap,0x4
